	.target	sm_90a

	.elftype	@"ET_EXEC"


//--------------------- .note.nv.tkinfo           --------------------------
	.section	.note.nv.tkinfo,"",@"SHT_NOTE"
	.sectionflags	@"SHF_NOTE_NV_TKINFO"
	.tkinfo
        /*0018*/ 	.word	0x00000002
        /*0030*/ 	.string	""
        /*0030*/ 	.string	"ptxas"
        /*0030*/ 	.string	"Cuda compilation tools, release 13.0, V13.0.88"
        /*0030*/ 	.string	"Build cuda_13.0.r13.0/compiler.36424714_0"
        /*0030*/ 	.string	"-arch sm_90a -m 64 "



//--------------------- .note.nv.cuinfo           --------------------------
	.section	.note.nv.cuinfo,"",@"SHT_NOTE"
	.sectionflags	@"SHF_NOTE_NV_CUINFO"
        /*0018*/ 	.short	0x0002
        /*001a*/ 	.short	0x005a
        /*001c*/ 	.short	0x0082
	.zero		2


//--------------------- .nv.info                  --------------------------
	.section	.nv.info,"",@"SHT_CUDA_INFO"
	.align	4


	//----- nvinfo : EIATTR_REGCOUNT
	.align		4
        /*0000*/ 	.byte	0x04, 0x2f
        /*0002*/ 	.short	(.L_15 - .L_14)
	.align		4
.L_14:
        /*0004*/ 	.word	index@(_ZN7cutlass13device_kernelINS_4gemm6kernel13GemmUniversalIN4cute5tupleIJiiiiEEENS1_10collective13CollectiveMmaINS1_34MainloopSm90TmaGmmaWarpSpecializedILi16ENS5_IJNS4_1CILi2EEENSA_ILi1EEESC_EEENS1_32KernelTmaWarpSpecializedPingpongEEENS5_IJNSA_ILi64EEENSA_ILi160EEENSA_ILi32EEEEEENS_6half_tENS5_IJlSC_lEEESK_SL_NS4_8TiledMMAINS4_8MMA_AtomIJNS4_4SM904GMMA25MMA_64x32x16_F32F16F16_SSILNSP_5MajorE0ELSR_0ELNSP_7ScaleInE1ELSS_1EEEEEENS4_6LayoutINS5_IJSC_SC_SC_EEENS5_IJNSA_ILi0EEESX_SX_EEEEENS5_IJNS4_10UnderscoreES10_S10_EEEEENS4_13SM90_TMA_LOADENS4_14ComposedLayoutINS4_7SwizzleILi2ELi4ELi3EEENS4_18smem_ptr_flag_bitsILi16EEENSV_INS5_IJNSA_ILi8EEESI_EEENS5_IJSI_SC_EEEEEEEvNS4_8identityENS4_23SM90_TMA_LOAD_MULTICASTES1D_vS1E_EENS_8epilogue10collective6detail29Sm90TmaWarpSpecializedAdapterINS1I_15DefaultEpilogueISK_SL_SL_NS1H_6thread17LinearCombinationISK_Li1EffLNS1M_9ScaleType4KindE0ELNS_15FloatRoundStyleE2ESK_EENS1_15EpilogueDefaultEEEEEvvEEEEvNT_6ParamsE)
        /*0008*/ 	.word	0x000000a8


	//----- nvinfo : EIATTR_FRAME_SIZE
	.align		4
.L_15:
        /*000c*/ 	.byte	0x04, 0x11
        /*000e*/ 	.short	(.L_17 - .L_16)
	.align		4
.L_16:
        /*0010*/ 	.word	index@(_ZN7cutlass13device_kernelINS_4gemm6kernel13GemmUniversalIN4cute5tupleIJiiiiEEENS1_10collective13CollectiveMmaINS1_34MainloopSm90TmaGmmaWarpSpecializedILi16ENS5_IJNS4_1CILi2EEENSA_ILi1EEESC_EEENS1_32KernelTmaWarpSpecializedPingpongEEENS5_IJNSA_ILi64EEENSA_ILi160EEENSA_ILi32EEEEEENS_6half_tENS5_IJlSC_lEEESK_SL_NS4_8TiledMMAINS4_8MMA_AtomIJNS4_4SM904GMMA25MMA_64x32x16_F32F16F16_SSILNSP_5MajorE0ELSR_0ELNSP_7ScaleInE1ELSS_1EEEEEENS4_6LayoutINS5_IJSC_SC_SC_EEENS5_IJNSA_ILi0EEESX_SX_EEEEENS5_IJNS4_10UnderscoreES10_S10_EEEEENS4_13SM90_TMA_LOADENS4_14ComposedLayoutINS4_7SwizzleILi2ELi4ELi3EEENS4_18smem_ptr_flag_bitsILi16EEENSV_INS5_IJNSA_ILi8EEESI_EEENS5_IJSI_SC_EEEEEEEvNS4_8identityENS4_23SM90_TMA_LOAD_MULTICASTES1D_vS1E_EENS_8epilogue10collective6detail29Sm90TmaWarpSpecializedAdapterINS1I_15DefaultEpilogueISK_SL_SL_NS1H_6thread17LinearCombinationISK_Li1EffLNS1M_9ScaleType4KindE0ELNS_15FloatRoundStyleE2ESK_EENS1_15EpilogueDefaultEEEEEvvEEEEvNT_6ParamsE)
        /*0014*/ 	.word	0x00000000


	//----- nvinfo : EIATTR_MIN_STACK_SIZE
	.align		4
.L_17:
        /*0018*/ 	.byte	0x04, 0x12
        /*001a*/ 	.short	(.L_19 - .L_18)
	.align		4
.L_18:
        /*001c*/ 	.word	index@(_ZN7cutlass13device_kernelINS_4gemm6kernel13GemmUniversalIN4cute5tupleIJiiiiEEENS1_10collective13CollectiveMmaINS1_34MainloopSm90TmaGmmaWarpSpecializedILi16ENS5_IJNS4_1CILi2EEENSA_ILi1EEESC_EEENS1_32KernelTmaWarpSpecializedPingpongEEENS5_IJNSA_ILi64EEENSA_ILi160EEENSA_ILi32EEEEEENS_6half_tENS5_IJlSC_lEEESK_SL_NS4_8TiledMMAINS4_8MMA_AtomIJNS4_4SM904GMMA25MMA_64x32x16_F32F16F16_SSILNSP_5MajorE0ELSR_0ELNSP_7ScaleInE1ELSS_1EEEEEENS4_6LayoutINS5_IJSC_SC_SC_EEENS5_IJNSA_ILi0EEESX_SX_EEEEENS5_IJNS4_10UnderscoreES10_S10_EEEEENS4_13SM90_TMA_LOADENS4_14ComposedLayoutINS4_7SwizzleILi2ELi4ELi3EEENS4_18smem_ptr_flag_bitsILi16EEENSV_INS5_IJNSA_ILi8EEESI_EEENS5_IJSI_SC_EEEEEEEvNS4_8identityENS4_23SM90_TMA_LOAD_MULTICASTES1D_vS1E_EENS_8epilogue10collective6detail29Sm90TmaWarpSpecializedAdapterINS1I_15DefaultEpilogueISK_SL_SL_NS1H_6thread17LinearCombinationISK_Li1EffLNS1M_9ScaleType4KindE0ELNS_15FloatRoundStyleE2ESK_EENS1_15EpilogueDefaultEEEEEvvEEEEvNT_6ParamsE)
        /*0020*/ 	.word	0x00000000
.L_19:


//--------------------- .nv.compat                --------------------------
	.section	.nv.compat,"",@"SHT_CUDA_COMPAT_INFO"
	.align	4
        /*0000*/ 	.byte	0x02, 0x09, 0x01, 0x00, 0x02, 0x02, 0x04, 0x00, 0x02, 0x05, 0x05, 0x00, 0x03, 0x07, 0x01, 0x01
        /*0010*/ 	.byte	0x02, 0x03, 0x01, 0x00, 0x02, 0x06, 0x01, 0x00, 0x04, 0x0b, 0x08, 0x00, 0x00, 0x00, 0x00, 0x00
        /*0020*/ 	.byte	0x00, 0x00, 0x00, 0x00


//--------------------- .nv.info._ZN7cutlass13device_kernelINS_4gemm6kernel13GemmUniversalIN4cute5tupleIJiiiiEEENS1_10collective13CollectiveMmaINS1_34MainloopSm90TmaGmmaWarpSpecializedILi16ENS5_IJNS4_1CILi2EEENSA_ILi1EEESC_EEENS1_32KernelTmaWarpSpecializedPingpongEEENS5_IJNSA_ILi64EEENSA_ILi160EEENSA_ILi32EEEEEENS_6half_tENS5_IJlSC_lEEESK_SL_NS4_8TiledMMAINS4_8MMA_AtomIJNS4_4SM904GMMA25MMA_64x32x16_F32F16F16_SSILNSP_5MajorE0ELSR_0ELNSP_7ScaleInE1ELSS_1EEEEEENS4_6LayoutINS5_IJSC_SC_SC_EEENS5_IJNSA_ILi0EEESX_SX_EEEEENS5_IJNS4_10UnderscoreES10_S10_EEEEENS4_13SM90_TMA_LOADENS4_14ComposedLayoutINS4_7SwizzleILi2ELi4ELi3EEENS4_18smem_ptr_flag_bitsILi16EEENSV_INS5_IJNSA_ILi8EEESI_EEENS5_IJSI_SC_EEEEEEEvNS4_8identityENS4_23SM90_TMA_LOAD_MULTICASTES1D_vS1E_EENS_8epilogue10collective6detail29Sm90TmaWarpSpecializedAdapterINS1I_15DefaultEpilogueISK_SL_SL_NS1H_6thread17LinearCombinationISK_Li1EffLNS1M_9ScaleType4KindE0ELNS_15FloatRoundStyleE2ESK_EENS1_15EpilogueDefaultEEEEEvvEEEEvNT_6ParamsE --------------------------
	.section	.nv.info._ZN7cutlass13device_kernelINS_4gemm6kernel13GemmUniversalIN4cute5tupleIJiiiiEEENS1_10collective13CollectiveMmaINS1_34MainloopSm90TmaGmmaWarpSpecializedILi16ENS5_IJNS4_1CILi2EEENSA_ILi1EEESC_EEENS1_32KernelTmaWarpSpecializedPingpongEEENS5_IJNSA_ILi64EEENSA_ILi160EEENSA_ILi32EEEEEENS_6half_tENS5_IJlSC_lEEESK_SL_NS4_8TiledMMAINS4_8MMA_AtomIJNS4_4SM904GMMA25MMA_64x32x16_F32F16F16_SSILNSP_5MajorE0ELSR_0ELNSP_7ScaleInE1ELSS_1EEEEEENS4_6LayoutINS5_IJSC_SC_SC_EEENS5_IJNSA_ILi0EEESX_SX_EEEEENS5_IJNS4_10UnderscoreES10_S10_EEEEENS4_13SM90_TMA_LOADENS4_14ComposedLayoutINS4_7SwizzleILi2ELi4ELi3EEENS4_18smem_ptr_flag_bitsILi16EEENSV_INS5_IJNSA_ILi8EEESI_EEENS5_IJSI_SC_EEEEEEEvNS4_8identityENS4_23SM90_TMA_LOAD_MULTICASTES1D_vS1E_EENS_8epilogue10collective6detail29Sm90TmaWarpSpecializedAdapterINS1I_15DefaultEpilogueISK_SL_SL_NS1H_6thread17LinearCombinationISK_Li1EffLNS1M_9ScaleType4KindE0ELNS_15FloatRoundStyleE2ESK_EENS1_15EpilogueDefaultEEEEEvvEEEEvNT_6ParamsE,"",@"SHT_CUDA_INFO"
	.sectionflags	@""
	.align	4


	//----- nvinfo : EIATTR_CUDA_API_VERSION
	.align		4
        /*0000*/ 	.byte	0x04, 0x37
        /*0002*/ 	.short	(.L_21 - .L_20)
.L_20:
        /*0004*/ 	.word	0x00000082


	//----- nvinfo : EIATTR_KPARAM_INFO
	.align		4
.L_21:
        /*0008*/ 	.byte	0x04, 0x17
        /*000a*/ 	.short	(.L_23 - .L_22)
.L_22:
        /*000c*/ 	.word	0x00000000
        /*0010*/ 	.short	0x0000
        /*0012*/ 	.short	0x0070
        /*0014*/ 	.byte	0x00, 0xf0, 0x01, 0x10


	//----- nvinfo : EIATTR_SPARSE_MMA_MASK
	.align		4
.L_23:
        /*0018*/ 	.byte	0x03, 0x50
        /*001a*/ 	.short	0x0000


	//----- nvinfo : EIATTR_MAXREG_COUNT
	.align		4
        /*001c*/ 	.byte	0x03, 0x1b
        /*001e*/ 	.short	0x00a8


	//----- nvinfo : EIATTR_NUM_BARRIERS
	.align		4
        /*0020*/ 	.byte	0x02, 0x4c
        /*0022*/ 	.byte	0x01
	.zero		1


	//----- nvinfo : EIATTR_EXTERNS
	.align		4
        /*0024*/ 	.byte	0x04, 0x0f
        /*0026*/ 	.short	(.L_25 - .L_24)


	//   ....[0]....
	.align		4
.L_24:
        /*0028*/ 	.word	index@(__assertfail)


	//----- nvinfo : EIATTR_MERCURY_ISA_VERSION
	.align		4
.L_25:
        /*002c*/ 	.byte	0x03, 0x5f
        /*002e*/ 	.short	0x0101


	//----- nvinfo : EIATTR_INT_WARP_WIDE_INSTR_OFFSETS
	.align		4
        /*0030*/ 	.byte	0x04, 0x31
        /*0032*/ 	.short	(.L_27 - .L_26)


	//   ....[0]....
.L_26:
        /*0034*/ 	.word	0x00000780


	//   ....[1]....
        /*0038*/ 	.word	0x000007c0


	//   ....[2]....
        /*003c*/ 	.word	0x00000850


	//   ....[3]....
        /*0040*/ 	.word	0x00000860


	//   ....[4]....
        /*0044*/ 	.word	0x00000880


	//   ....[5]....
        /*0048*/ 	.word	0x000008a0


	//   ....[6]....
        /*004c*/ 	.word	0x00000990


	//   ....[7]....
        /*0050*/ 	.word	0x000009b0


	//   ....[8]....
        /*0054*/ 	.word	0x00002740


	//----- nvinfo : EIATTR_COOP_GROUP_MASK_REGIDS
	.align		4
.L_27:
        /*0058*/ 	.byte	0x04, 0x29
        /*005a*/ 	.short	(.L_29 - .L_28)


	//   ....[0]....
.L_28:
        /*005c*/ 	.word	0xffffffff


	//   ....[1]....
        /*0060*/ 	.word	0xffffffff


	//   ....[2]....
        /*0064*/ 	.word	0xffffffff


	//   ....[3]....
        /*0068*/ 	.word	0xffffffff


	//   ....[4]....
        /*006c*/ 	.word	0xffffffff


	//   ....[5]....
        /*0070*/ 	.word	0xffffffff


	//   ....[6]....
        /*0074*/ 	.word	0xffffffff


	//----- nvinfo : EIATTR_COOP_GROUP_INSTR_OFFSETS
	.align		4
.L_29:
        /*0078*/ 	.byte	0x04, 0x28
        /*007a*/ 	.short	(.L_31 - .L_30)


	//   ....[0]....
.L_30:
        /*007c*/ 	.word	0x00000060


	//   ....[1]....
        /*0080*/ 	.word	0x00000080


	//   ....[2]....
        /*0084*/ 	.word	0x00000180


	//   ....[3]....
        /*0088*/ 	.word	0x00000560


	//   ....[4]....
        /*008c*/ 	.word	0x000005b0


	//   ....[5]....
        /*0090*/ 	.word	0x000006a0


	//   ....[6]....
        /*0094*/ 	.word	0x00000b30


	//----- nvinfo : EIATTR_REG_RECONFIG
	.align		4
.L_31:
        /*0098*/ 	.byte	0x01, 0x54
	.zero		2


	//----- nvinfo : EIATTR_SYSCALL_OFFSETS
	.align		4
        /*009c*/ 	.byte	0x04, 0x46
        /*009e*/ 	.short	(.L_33 - .L_32)


	//   ....[0]....
.L_32:
        /*00a0*/ 	.word	0x00001a90


	//----- nvinfo : EIATTR_MBARRIER_INSTR_OFFSETS
	.align		4
.L_33:
        /*00a4*/ 	.byte	0x04, 0x39
        /*00a6*/ 	.short	(.L_35 - .L_34)


	//   ....[0]....
.L_34:
        /*00a8*/ 	.word	0x00000320
        /*00ac*/ 	.word	0x000000ff
        /*00b0*/ 	.word	0x00000000
        /*00b4*/ 	.short	0x0100
        /*00b6*/ 	.byte	0x07
	.zero		1


	//   ....[1]....
        /*00b8*/ 	.word	0x00000330
        /*00bc*/ 	.word	0x000000ff
        /*00c0*/ 	.word	0x00000080
        /*00c4*/ 	.short	0x0100
        /*00c6*/ 	.byte	0x07
	.zero		1


	//   ....[2]....
        /*00c8*/ 	.word	0x00000340
        /*00cc*/ 	.word	0x000000ff
        /*00d0*/ 	.word	0x00000008
        /*00d4*/ 	.short	0x0100
        /*00d6*/ 	.byte	0x07
	.zero		1


	//   ....[3]....
        /*00d8*/ 	.word	0x00000350
        /*00dc*/ 	.word	0x000000ff
        /*00e0*/ 	.word	0x00000088
        /*00e4*/ 	.short	0x0100
        /*00e6*/ 	.byte	0x07
	.zero		1


	//   ....[4]....
        /*00e8*/ 	.word	0x00000360
        /*00ec*/ 	.word	0x000000ff
        /*00f0*/ 	.word	0x00000010
        /*00f4*/ 	.short	0x0100
        /*00f6*/ 	.byte	0x07
	.zero		1


	//   ....[5]....
        /*00f8*/ 	.word	0x00000370
        /*00fc*/ 	.word	0x000000ff
        /*0100*/ 	.word	0x00000090
        /*0104*/ 	.short	0x0100
        /*0106*/ 	.byte	0x07
	.zero		1


	//   ....[6]....
        /*0108*/ 	.word	0x00000380
        /*010c*/ 	.word	0x000000ff
        /*0110*/ 	.word	0x00000018
        /*0114*/ 	.short	0x0100
        /*0116*/ 	.byte	0x07
	.zero		1


	//   ....[7]....
        /*0118*/ 	.word	0x00000390
        /*011c*/ 	.word	0x000000ff
        /*0120*/ 	.word	0x00000098
        /*0124*/ 	.short	0x0100
        /*0126*/ 	.byte	0x07
	.zero		1


	//   ....[8]....
        /*0128*/ 	.word	0x000003a0
        /*012c*/ 	.word	0x000000ff
        /*0130*/ 	.word	0x00000020
        /*0134*/ 	.short	0x0100
        /*0136*/ 	.byte	0x07
	.zero		1


	//   ....[9]....
        /*0138*/ 	.word	0x000003b0
        /*013c*/ 	.word	0x000000ff
        /*0140*/ 	.word	0x000000a0
        /*0144*/ 	.short	0x0100
        /*0146*/ 	.byte	0x07
	.zero		1


	//   ....[10]....
        /*0148*/ 	.word	0x000003c0
        /*014c*/ 	.word	0x000000ff
        /*0150*/ 	.word	0x00000028
        /*0154*/ 	.short	0x0100
        /*0156*/ 	.byte	0x07
	.zero		1


	//   ....[11]....
        /*0158*/ 	.word	0x000003d0
        /*015c*/ 	.word	0x000000ff
        /*0160*/ 	.word	0x000000a8
        /*0164*/ 	.short	0x0100
        /*0166*/ 	.byte	0x07
	.zero		1


	//   ....[12]....
        /*0168*/ 	.word	0x000003e0
        /*016c*/ 	.word	0x000000ff
        /*0170*/ 	.word	0x00000030
        /*0174*/ 	.short	0x0100
        /*0176*/ 	.byte	0x07
	.zero		1


	//   ....[13]....
        /*0178*/ 	.word	0x000003f0
        /*017c*/ 	.word	0x000000ff
        /*0180*/ 	.word	0x000000b0
        /*0184*/ 	.short	0x0100
        /*0186*/ 	.byte	0x07
	.zero		1


	//   ....[14]....
        /*0188*/ 	.word	0x00000400
        /*018c*/ 	.word	0x000000ff
        /*0190*/ 	.word	0x00000038
        /*0194*/ 	.short	0x0100
        /*0196*/ 	.byte	0x07
	.zero		1


	//   ....[15]....
        /*0198*/ 	.word	0x00000410
        /*019c*/ 	.word	0x000000ff
        /*01a0*/ 	.word	0x000000b8
        /*01a4*/ 	.short	0x0100
        /*01a6*/ 	.byte	0x07
	.zero		1


	//   ....[16]....
        /*01a8*/ 	.word	0x00000420
        /*01ac*/ 	.word	0x000000ff
        /*01b0*/ 	.word	0x00000040
        /*01b4*/ 	.short	0x0100
        /*01b6*/ 	.byte	0x07
	.zero		1


	//   ....[17]....
        /*01b8*/ 	.word	0x00000430
        /*01bc*/ 	.word	0x000000ff
        /*01c0*/ 	.word	0x000000c0
        /*01c4*/ 	.short	0x0100
        /*01c6*/ 	.byte	0x07
	.zero		1


	//   ....[18]....
        /*01c8*/ 	.word	0x00000440
        /*01cc*/ 	.word	0x000000ff
        /*01d0*/ 	.word	0x00000048
        /*01d4*/ 	.short	0x0100
        /*01d6*/ 	.byte	0x07
	.zero		1


	//   ....[19]....
        /*01d8*/ 	.word	0x00000450
        /*01dc*/ 	.word	0x000000ff
        /*01e0*/ 	.word	0x000000c8
        /*01e4*/ 	.short	0x0100
        /*01e6*/ 	.byte	0x07
	.zero		1


	//   ....[20]....
        /*01e8*/ 	.word	0x00000460
        /*01ec*/ 	.word	0x000000ff
        /*01f0*/ 	.word	0x00000050
        /*01f4*/ 	.short	0x0100
        /*01f6*/ 	.byte	0x07
	.zero		1


	//   ....[21]....
        /*01f8*/ 	.word	0x00000470
        /*01fc*/ 	.word	0x000000ff
        /*0200*/ 	.word	0x000000d0
        /*0204*/ 	.short	0x0100
        /*0206*/ 	.byte	0x07
	.zero		1


	//   ....[22]....
        /*0208*/ 	.word	0x00000480
        /*020c*/ 	.word	0x000000ff
        /*0210*/ 	.word	0x00000058
        /*0214*/ 	.short	0x0100
        /*0216*/ 	.byte	0x07
	.zero		1


	//   ....[23]....
        /*0218*/ 	.word	0x00000490
        /*021c*/ 	.word	0x000000ff
        /*0220*/ 	.word	0x000000d8
        /*0224*/ 	.short	0x0100
        /*0226*/ 	.byte	0x07
	.zero		1


	//   ....[24]....
        /*0228*/ 	.word	0x000004a0
        /*022c*/ 	.word	0x000000ff
        /*0230*/ 	.word	0x00000060
        /*0234*/ 	.short	0x0100
        /*0236*/ 	.byte	0x07
	.zero		1


	//   ....[25]....
        /*0238*/ 	.word	0x000004b0
        /*023c*/ 	.word	0x000000ff
        /*0240*/ 	.word	0x000000e0
        /*0244*/ 	.short	0x0100
        /*0246*/ 	.byte	0x07
	.zero		1


	//   ....[26]....
        /*0248*/ 	.word	0x000004c0
        /*024c*/ 	.word	0x000000ff
        /*0250*/ 	.word	0x00000068
        /*0254*/ 	.short	0x0100
        /*0256*/ 	.byte	0x07
	.zero		1


	//   ....[27]....
        /*0258*/ 	.word	0x000004d0
        /*025c*/ 	.word	0x000000ff
        /*0260*/ 	.word	0x000000e8
        /*0264*/ 	.short	0x0100
        /*0266*/ 	.byte	0x07
	.zero		1


	//   ....[28]....
        /*0268*/ 	.word	0x000004e0
        /*026c*/ 	.word	0x000000ff
        /*0270*/ 	.word	0x00000070
        /*0274*/ 	.short	0x0100
        /*0276*/ 	.byte	0x07
	.zero		1


	//   ....[29]....
        /*0278*/ 	.word	0x000004f0
        /*027c*/ 	.word	0x000000ff
        /*0280*/ 	.word	0x000000f0
        /*0284*/ 	.short	0x0100
        /*0286*/ 	.byte	0x07
	.zero		1


	//   ....[30]....
        /*0288*/ 	.word	0x00000500
        /*028c*/ 	.word	0x000000ff
        /*0290*/ 	.word	0x00000078
        /*0294*/ 	.short	0x0100
        /*0296*/ 	.byte	0x07
	.zero		1


	//   ....[31]....
        /*0298*/ 	.word	0x00000510
        /*029c*/ 	.word	0x000000ff
        /*02a0*/ 	.word	0x000000f8
        /*02a4*/ 	.short	0x0100
        /*02a6*/ 	.byte	0x07
	.zero		1


	//   ....[32]....
        /*02a8*/ 	.word	0x000009f0
        /*02ac*/ 	.word	0x000000ff
        /*02b0*/ 	.word	0x00000130
        /*02b4*/ 	.short	0x0100
        /*02b6*/ 	.byte	0x0c
	.zero		1


	//   ....[33]....
        /*02b8*/ 	.word	0x00000a40
        /*02bc*/ 	.word	0x000000ff
        /*02c0*/ 	.word	0x00000138
        /*02c4*/ 	.short	0x0100
        /*02c6*/ 	.byte	0x0c
	.zero		1


	//   ....[34]....
        /*02c8*/ 	.word	0x00000a70
        /*02cc*/ 	.word	0x000000ff
        /*02d0*/ 	.word	0x00000110
        /*02d4*/ 	.short	0x0100
        /*02d6*/ 	.byte	0x0d
	.zero		1


	//   ....[35]....
        /*02d8*/ 	.word	0x00000ac0
        /*02dc*/ 	.word	0x000000ff
        /*02e0*/ 	.word	0x00000118
        /*02e4*/ 	.short	0x0100
        /*02e6*/ 	.byte	0x0d
	.zero		1


	//   ....[36]....
        /*02e8*/ 	.word	0x00000ad0
        /*02ec*/ 	.word	0x000000ff
        /*02f0*/ 	.word	0x00000120
        /*02f4*/ 	.short	0x0100
        /*02f6*/ 	.byte	0x0d
	.zero		1


	//   ....[37]....
        /*02f8*/ 	.word	0x00000ae0
        /*02fc*/ 	.word	0x000000ff
        /*0300*/ 	.word	0x00000128
        /*0304*/ 	.short	0x0100
        /*0306*/ 	.byte	0x0d
	.zero		1


	//   ....[38]....
        /*0308*/ 	.word	0x00001970
        /*030c*/ 	.word	0x0000006d
        /*0310*/ 	.word	0x00000000
        /*0314*/ 	.short	0x010a
        /*0316*/ 	.byte	0x2c
	.zero		1


	//   ....[39]....
        /*0318*/ 	.word	0x00001b20
        /*031c*/ 	.word	0x00000003
        /*0320*/ 	.word	0x00000000
        /*0324*/ 	.short	0x010a
        /*0326*/ 	.byte	0x3f
	.zero		1


	//   ....[40]....
        /*0328*/ 	.word	0x00001b80
        /*032c*/ 	.word	0x00000003
        /*0330*/ 	.word	0x00000000
        /*0334*/ 	.short	0x010a
        /*0336*/ 	.byte	0x3f
	.zero		1


	//   ....[41]....
        /*0338*/ 	.word	0x00002100
        /*033c*/ 	.word	0x000000ff
        /*0340*/ 	.word	0x00000000
        /*0344*/ 	.short	0x010a
        /*0346*/ 	.byte	0x07
	.zero		1


	//   ....[42]....
        /*0348*/ 	.word	0x00002140
        /*034c*/ 	.word	0x000000ff
        /*0350*/ 	.word	0x00000000
        /*0354*/ 	.short	0x010a
        /*0356*/ 	.byte	0x07
	.zero		1


	//   ....[43]....
        /*0358*/ 	.word	0x000025d0
        /*035c*/ 	.word	0x00000005
        /*0360*/ 	.word	0x00000000
        /*0364*/ 	.short	0x0101
        /*0366*/ 	.byte	0x3f
	.zero		1


	//   ....[44]....
        /*0368*/ 	.word	0x000026d0
        /*036c*/ 	.word	0x0000006e
        /*0370*/ 	.word	0x00000000
        /*0374*/ 	.short	0x0101
        /*0376*/ 	.byte	0x2d
	.zero		1


	//   ....[45]....
        /*0378*/ 	.word	0x000027c0
        /*037c*/ 	.word	0x00000003
        /*0380*/ 	.word	0x00000000
        /*0384*/ 	.short	0x0101
        /*0386*/ 	.byte	0x3f
	.zero		1


	//   ....[46]....
        /*0388*/ 	.word	0x00002880
        /*038c*/ 	.word	0x0000006d
        /*0390*/ 	.word	0x00000010
        /*0394*/ 	.short	0x010a
        /*0396*/ 	.byte	0x2c
	.zero		1


	//   ....[47]....
        /*0398*/ 	.word	0x00007930
        /*039c*/ 	.word	0x00000070
        /*03a0*/ 	.word	0x00000000
        /*03a4*/ 	.short	0x0101
        /*03a6*/ 	.byte	0x2d
	.zero		1


	//   ....[48]....
        /*03a8*/ 	.word	0x00008340
        /*03ac*/ 	.word	0x0000000a
        /*03b0*/ 	.word	0x00000080
        /*03b4*/ 	.short	0x010a
        /*03b6*/ 	.byte	0x3f
	.zero		1


	//   ....[49]....
        /*03b8*/ 	.word	0x00008710
        /*03bc*/ 	.word	0x00000003
        /*03c0*/ 	.word	0x00000138
        /*03c4*/ 	.short	0x0101
        /*03c6*/ 	.byte	0x3f
	.zero		1


	//   ....[50]....
        /*03c8*/ 	.word	0x00008e80
        /*03cc*/ 	.word	0x00000007
        /*03d0*/ 	.word	0x00000000
        /*03d4*/ 	.short	0x010a
        /*03d6*/ 	.byte	0x3f
	.zero		1


	//   ....[51]....
        /*03d8*/ 	.word	0x00008f00
        /*03dc*/ 	.word	0x00000009
        /*03e0*/ 	.word	0x00000000
        /*03e4*/ 	.short	0x010a
        /*03e6*/ 	.byte	0x3f
	.zero		1


	//   ....[52]....
        /*03e8*/ 	.word	0x00008f90
        /*03ec*/ 	.word	0x00000006
        /*03f0*/ 	.word	0x00000000
        /*03f4*/ 	.short	0x010a
        /*03f6*/ 	.byte	0x3f
	.zero		1


	//   ....[53]....
        /*03f8*/ 	.word	0x00009020
        /*03fc*/ 	.word	0x00000009
        /*0400*/ 	.word	0x00000000
        /*0404*/ 	.short	0x010a
        /*0406*/ 	.byte	0x3f
	.zero		1


	//   ....[54]....
        /*0408*/ 	.word	0x000090b0
        /*040c*/ 	.word	0x00000006
        /*0410*/ 	.word	0x00000000
        /*0414*/ 	.short	0x010a
        /*0416*/ 	.byte	0x3f
	.zero		1


	//   ....[55]....
        /*0418*/ 	.word	0x00009140
        /*041c*/ 	.word	0x00000009
        /*0420*/ 	.word	0x00000000
        /*0424*/ 	.short	0x010a
        /*0426*/ 	.byte	0x3f
	.zero		1


	//   ....[56]....
        /*0428*/ 	.word	0x000091d0
        /*042c*/ 	.word	0x00000006
        /*0430*/ 	.word	0x00000000
        /*0434*/ 	.short	0x010a
        /*0436*/ 	.byte	0x3f
	.zero		1


	//   ....[57]....
        /*0438*/ 	.word	0x00009260
        /*043c*/ 	.word	0x00000009
        /*0440*/ 	.word	0x00000000
        /*0444*/ 	.short	0x010a
        /*0446*/ 	.byte	0x3f
	.zero		1


	//   ....[58]....
        /*0448*/ 	.word	0x000092f0
        /*044c*/ 	.word	0x00000006
        /*0450*/ 	.word	0x00000000
        /*0454*/ 	.short	0x010a
        /*0456*/ 	.byte	0x3f
	.zero		1


	//   ....[59]....
        /*0458*/ 	.word	0x00009380
        /*045c*/ 	.word	0x00000009
        /*0460*/ 	.word	0x00000000
        /*0464*/ 	.short	0x010a
        /*0466*/ 	.byte	0x3f
	.zero		1


	//   ....[60]....
        /*0468*/ 	.word	0x00009410
        /*046c*/ 	.word	0x00000006
        /*0470*/ 	.word	0x00000000
        /*0474*/ 	.short	0x010a
        /*0476*/ 	.byte	0x3f
	.zero		1


	//   ....[61]....
        /*0478*/ 	.word	0x000094a0
        /*047c*/ 	.word	0x00000009
        /*0480*/ 	.word	0x00000000
        /*0484*/ 	.short	0x010a
        /*0486*/ 	.byte	0x3f
	.zero		1


	//   ....[62]....
        /*0488*/ 	.word	0x00009530
        /*048c*/ 	.word	0x00000006
        /*0490*/ 	.word	0x00000000
        /*0494*/ 	.short	0x010a
        /*0496*/ 	.byte	0x3f
	.zero		1


	//   ....[63]....
        /*0498*/ 	.word	0x000095c0
        /*049c*/ 	.word	0x00000009
        /*04a0*/ 	.word	0x00000000
        /*04a4*/ 	.short	0x010a
        /*04a6*/ 	.byte	0x3f
	.zero		1


	//   ....[64]....
        /*04a8*/ 	.word	0x00009650
        /*04ac*/ 	.word	0x00000006
        /*04b0*/ 	.word	0x00000000
        /*04b4*/ 	.short	0x010a
        /*04b6*/ 	.byte	0x3f
	.zero		1


	//   ....[65]....
        /*04b8*/ 	.word	0x000096e0
        /*04bc*/ 	.word	0x00000003
        /*04c0*/ 	.word	0x00000000
        /*04c4*/ 	.short	0x010a
        /*04c6*/ 	.byte	0x3f
	.zero		1


	//   ....[66]....
        /*04c8*/ 	.word	0x00009740
        /*04cc*/ 	.word	0x0000006f
        /*04d0*/ 	.word	0x00000000
        /*04d4*/ 	.short	0x010a
        /*04d6*/ 	.byte	0x3f
	.zero		1


	//   ....[67]....
        /*04d8*/ 	.word	0x00009790
        /*04dc*/ 	.word	0x00000003
        /*04e0*/ 	.word	0x00000000
        /*04e4*/ 	.short	0x010a
        /*04e6*/ 	.byte	0x3f
	.zero		1


	//   ....[68]....
        /*04e8*/ 	.word	0x000097f0
        /*04ec*/ 	.word	0x00000005
        /*04f0*/ 	.word	0x00000000
        /*04f4*/ 	.short	0x010a
        /*04f6*/ 	.byte	0x3f
	.zero		1


	//   ....[69]....
        /*04f8*/ 	.word	0x00009840
        /*04fc*/ 	.word	0x0000006f
        /*0500*/ 	.word	0x00000010
        /*0504*/ 	.short	0x010a
        /*0506*/ 	.byte	0x3f
	.zero		1


	//   ....[70]....
        /*0508*/ 	.word	0x00009910
        /*050c*/ 	.word	0x0000000a
        /*0510*/ 	.word	0x00000080
        /*0514*/ 	.short	0x010a
        /*0516*/ 	.byte	0x3f
	.zero		1


	//   ....[71]....
        /*0518*/ 	.word	0x000099e0
        /*051c*/ 	.word	0x00000007
        /*0520*/ 	.word	0x00000000
        /*0524*/ 	.short	0x010a
        /*0526*/ 	.byte	0x3f
	.zero		1


	//   ....[72]....
        /*0528*/ 	.word	0x00009a30
        /*052c*/ 	.word	0x00000009
        /*0530*/ 	.word	0x00000000
        /*0534*/ 	.short	0x010a
        /*0536*/ 	.byte	0x3f
	.zero		1


	//   ....[73]....
        /*0538*/ 	.word	0x00009a80
        /*053c*/ 	.word	0x00000006
        /*0540*/ 	.word	0x00000000
        /*0544*/ 	.short	0x010a
        /*0546*/ 	.byte	0x3f
	.zero		1


	//   ....[74]....
        /*0548*/ 	.word	0x00009ad0
        /*054c*/ 	.word	0x00000009
        /*0550*/ 	.word	0x00000000
        /*0554*/ 	.short	0x010a
        /*0556*/ 	.byte	0x3f
	.zero		1


	//   ....[75]....
        /*0558*/ 	.word	0x00009b20
        /*055c*/ 	.word	0x00000006
        /*0560*/ 	.word	0x00000000
        /*0564*/ 	.short	0x010a
        /*0566*/ 	.byte	0x3f
	.zero		1


	//   ....[76]....
        /*0568*/ 	.word	0x00009b70
        /*056c*/ 	.word	0x00000009
        /*0570*/ 	.word	0x00000000
        /*0574*/ 	.short	0x010a
        /*0576*/ 	.byte	0x3f
	.zero		1


	//   ....[77]....
        /*0578*/ 	.word	0x00009bc0
        /*057c*/ 	.word	0x00000006
        /*0580*/ 	.word	0x00000000
        /*0584*/ 	.short	0x010a
        /*0586*/ 	.byte	0x3f
	.zero		1


	//   ....[78]....
        /*0588*/ 	.word	0x00009c10
        /*058c*/ 	.word	0x00000009
        /*0590*/ 	.word	0x00000000
        /*0594*/ 	.short	0x010a
        /*0596*/ 	.byte	0x3f
	.zero		1


	//   ....[79]....
        /*0598*/ 	.word	0x00009c60
        /*059c*/ 	.word	0x00000006
        /*05a0*/ 	.word	0x00000000
        /*05a4*/ 	.short	0x010a
        /*05a6*/ 	.byte	0x3f
	.zero		1


	//   ....[80]....
        /*05a8*/ 	.word	0x00009cb0
        /*05ac*/ 	.word	0x00000009
        /*05b0*/ 	.word	0x00000000
        /*05b4*/ 	.short	0x010a
        /*05b6*/ 	.byte	0x3f
	.zero		1


	//   ....[81]....
        /*05b8*/ 	.word	0x00009d00
        /*05bc*/ 	.word	0x00000006
        /*05c0*/ 	.word	0x00000000
        /*05c4*/ 	.short	0x010a
        /*05c6*/ 	.byte	0x3f
	.zero		1


	//   ....[82]....
        /*05c8*/ 	.word	0x00009d50
        /*05cc*/ 	.word	0x00000009
        /*05d0*/ 	.word	0x00000000
        /*05d4*/ 	.short	0x010a
        /*05d6*/ 	.byte	0x3f
	.zero		1


	//   ....[83]....
        /*05d8*/ 	.word	0x00009da0
        /*05dc*/ 	.word	0x00000006
        /*05e0*/ 	.word	0x00000000
        /*05e4*/ 	.short	0x010a
        /*05e6*/ 	.byte	0x3f
	.zero		1


	//   ....[84]....
        /*05e8*/ 	.word	0x00009df0
        /*05ec*/ 	.word	0x00000009
        /*05f0*/ 	.word	0x00000000
        /*05f4*/ 	.short	0x010a
        /*05f6*/ 	.byte	0x3f
	.zero		1


	//   ....[85]....
        /*05f8*/ 	.word	0x00009e40
        /*05fc*/ 	.word	0x00000006
        /*0600*/ 	.word	0x00000000
        /*0604*/ 	.short	0x010a
        /*0606*/ 	.byte	0x3f
	.zero		1


	//----- nvinfo : EIATTR_NUM_MBARRIERS
	.align		4
.L_35:
        /*0608*/ 	.byte	0x03, 0x38
        /*060a*/ 	.short	0x0026


	//----- nvinfo : EIATTR_EXIT_INSTR_OFFSETS
	.align		4
        /*060c*/ 	.byte	0x04, 0x1c
        /*060e*/ 	.short	(.L_37 - .L_36)


	//   ....[0]....
.L_36:
        /*0610*/ 	.word	0x00001640


	//   ....[1]....
        /*0614*/ 	.word	0x000016a0


	//   ....[2]....
        /*0618*/ 	.word	0x00008040


	//   ....[3]....
        /*061c*/ 	.word	0x00008070


	//   ....[4]....
        /*0620*/ 	.word	0x00009730


	//----- nvinfo : EIATTR_MAX_THREADS
	.align		4
.L_37:
        /*0624*/ 	.byte	0x04, 0x05
        /*0626*/ 	.short	(.L_39 - .L_38)
.L_38:
        /*0628*/ 	.word	0x00000180
        /*062c*/ 	.word	0x00000001
        /*0630*/ 	.word	0x00000001


	//----- nvinfo : EIATTR_CRS_STACK_SIZE
	.align		4
.L_39:
        /*0634*/ 	.byte	0x04, 0x1e
        /*0636*/ 	.short	(.L_41 - .L_40)
.L_40:
        /*0638*/ 	.word	0x00000000


	//----- nvinfo : EIATTR_CBANK_PARAM_SIZE
	.align		4
.L_41:
        /*063c*/ 	.byte	0x03, 0x19
        /*063e*/ 	.short	0x0470


	//----- nvinfo : EIATTR_PARAM_CBANK
	.align		4
        /*0640*/ 	.byte	0x04, 0x0a
        /*0642*/ 	.short	(.L_43 - .L_42)
	.align		4
.L_42:
        /*0644*/ 	.word	index@(.nv.constant0._ZN7cutlass13device_kernelINS_4gemm6kernel13GemmUniversalIN4cute5tupleIJiiiiEEENS1_10collective13CollectiveMmaINS1_34MainloopSm90TmaGmmaWarpSpecializedILi16ENS5_IJNS4_1CILi2EEENSA_ILi1EEESC_EEENS1_32KernelTmaWarpSpecializedPingpongEEENS5_IJNSA_ILi64EEENSA_ILi160EEENSA_ILi32EEEEEENS_6half_tENS5_IJlSC_lEEESK_SL_NS4_8TiledMMAINS4_8MMA_AtomIJNS4_4SM904GMMA25MMA_64x32x16_F32F16F16_SSILNSP_5MajorE0ELSR_0ELNSP_7ScaleInE1ELSS_1EEEEEENS4_6LayoutINS5_IJSC_SC_SC_EEENS5_IJNSA_ILi0EEESX_SX_EEEEENS5_IJNS4_10UnderscoreES10_S10_EEEEENS4_13SM90_TMA_LOADENS4_14ComposedLayoutINS4_7SwizzleILi2ELi4ELi3EEENS4_18smem_ptr_flag_bitsILi16EEENSV_INS5_IJNSA_ILi8EEESI_EEENS5_IJSI_SC_EEEEEEEvNS4_8identityENS4_23SM90_TMA_LOAD_MULTICASTES1D_vS1E_EENS_8epilogue10collective6detail29Sm90TmaWarpSpecializedAdapterINS1I_15DefaultEpilogueISK_SL_SL_NS1H_6thread17LinearCombinationISK_Li1EffLNS1M_9ScaleType4KindE0ELNS_15FloatRoundStyleE2ESK_EENS1_15EpilogueDefaultEEEEEvvEEEEvNT_6ParamsE)
        /*0648*/ 	.short	0x0210
        /*064a*/ 	.short	0x0470


	//----- nvinfo : EIATTR_SW_WAR
	.align		4
.L_43:
        /*064c*/ 	.byte	0x04, 0x36
        /*064e*/ 	.short	(.L_45 - .L_44)
.L_44:
        /*0650*/ 	.word	0x00000008
.L_45:


//--------------------- .nv.callgraph             --------------------------
	.section	.nv.callgraph,"",@"SHT_CUDA_CALLGRAPH"
	.align	4
	.sectionentsize	8
	.align		4
        /*0000*/ 	.word	0x00000000
	.align		4
        /*0004*/ 	.word	0xffffffff
	.align		4
        /*0008*/ 	.word	index@(_ZN7cutlass13device_kernelINS_4gemm6kernel13GemmUniversalIN4cute5tupleIJiiiiEEENS1_10collective13CollectiveMmaINS1_34MainloopSm90TmaGmmaWarpSpecializedILi16ENS5_IJNS4_1CILi2EEENSA_ILi1EEESC_EEENS1_32KernelTmaWarpSpecializedPingpongEEENS5_IJNSA_ILi64EEENSA_ILi160EEENSA_ILi32EEEEEENS_6half_tENS5_IJlSC_lEEESK_SL_NS4_8TiledMMAINS4_8MMA_AtomIJNS4_4SM904GMMA25MMA_64x32x16_F32F16F16_SSILNSP_5MajorE0ELSR_0ELNSP_7ScaleInE1ELSS_1EEEEEENS4_6LayoutINS5_IJSC_SC_SC_EEENS5_IJNSA_ILi0EEESX_SX_EEEEENS5_IJNS4_10UnderscoreES10_S10_EEEEENS4_13SM90_TMA_LOADENS4_14ComposedLayoutINS4_7SwizzleILi2ELi4ELi3EEENS4_18smem_ptr_flag_bitsILi16EEENSV_INS5_IJNSA_ILi8EEESI_EEENS5_IJSI_SC_EEEEEEEvNS4_8identityENS4_23SM90_TMA_LOAD_MULTICASTES1D_vS1E_EENS_8epilogue10collective6detail29Sm90TmaWarpSpecializedAdapterINS1I_15DefaultEpilogueISK_SL_SL_NS1H_6thread17LinearCombinationISK_Li1EffLNS1M_9ScaleType4KindE0ELNS_15FloatRoundStyleE2ESK_EENS1_15EpilogueDefaultEEEEEvvEEEEvNT_6ParamsE)
	.align		4
        /*000c*/ 	.word	index@(__assertfail)
	.align		4
        /*0010*/ 	.word	0x00000000
	.align		4
        /*0014*/ 	.word	0xfffffffe
	.align		4
        /*0018*/ 	.word	0x00000000
	.align		4
        /*001c*/ 	.word	0xfffffffd
	.align		4
        /*0020*/ 	.word	0x00000000
	.align		4
        /*0024*/ 	.word	0xfffffffc


//--------------------- .nv.constant4             --------------------------
	.section	.nv.constant4,"a",@progbits
	.align	8
	.align		8
.nv.constant4:
        /*0000*/ 	.dword	__assertfail
	.align		8
        /*0008*/ 	.dword	__unnamed_1
	.align		8
        /*0010*/ 	.dword	_ZN39_INTERNAL_43968735_4_k_cu_f9cd6ade_48094cuda3std3__45__cpo5beginE
	.align		8
        /*0018*/ 	.dword	_ZN39_INTERNAL_43968735_4_k_cu_f9cd6ade_48094cuda3std3__45__cpo3endE
	.align		8
        /*0020*/ 	.dword	_ZN39_INTERNAL_43968735_4_k_cu_f9cd6ade_48094cuda3std3__45__cpo6cbeginE
	.align		8
        /*0028*/ 	.dword	_ZN39_INTERNAL_43968735_4_k_cu_f9cd6ade_48094cuda3std3__45__cpo4cendE
	.align		8
        /*0030*/ 	.dword	_ZN39_INTERNAL_43968735_4_k_cu_f9cd6ade_48094cuda3std3__441_GLOBAL__N__43968735_4_k_cu_f9cd6ade_48096ignoreE
	.align		8
        /*0038*/ 	.dword	_ZN39_INTERNAL_43968735_4_k_cu_f9cd6ade_48094cuda3std3__419piecewise_constructE
	.align		8
        /*0040*/ 	.dword	_ZN39_INTERNAL_43968735_4_k_cu_f9cd6ade_48094cuda3std3__48in_placeE
	.align		8
        /*0048*/ 	.dword	_ZN39_INTERNAL_43968735_4_k_cu_f9cd6ade_48094cuda3std6ranges3__45__cpo4swapE
	.align		8
        /*0050*/ 	.dword	_ZN39_INTERNAL_43968735_4_k_cu_f9cd6ade_48094cuda3std6ranges3__45__cpo9iter_moveE
	.align		8
        /*0058*/ 	.dword	_ZN39_INTERNAL_43968735_4_k_cu_f9cd6ade_48094cute7productE
	.align		8
        /*0060*/ 	.dword	_ZN39_INTERNAL_43968735_4_k_cu_f9cd6ade_48094cute1_E
	.align		8
        /*0068*/ 	.dword	$str$22
	.align		8
        /*0070*/ 	.dword	$str$23


//--------------------- .text._ZN7cutlass13device_kernelINS_4gemm6kernel13GemmUniversalIN4cute5tupleIJiiiiEEENS1_10collective13CollectiveMmaINS1_34MainloopSm90TmaGmmaWarpSpecializedILi16ENS5_IJNS4_1CILi2EEENSA_ILi1EEESC_EEENS1_32KernelTmaWarpSpecializedPingpongEEENS5_IJNSA_ILi64EEENSA_ILi160EEENSA_ILi32EEEEEENS_6half_tENS5_IJlSC_lEEESK_SL_NS4_8TiledMMAINS4_8MMA_AtomIJNS4_4SM904GMMA25MMA_64x32x16_F32F16F16_SSILNSP_5MajorE0ELSR_0ELNSP_7ScaleInE1ELSS_1EEEEEENS4_6LayoutINS5_IJSC_SC_SC_EEENS5_IJNSA_ILi0EEESX_SX_EEEEENS5_IJNS4_10UnderscoreES10_S10_EEEEENS4_13SM90_TMA_LOADENS4_14ComposedLayoutINS4_7SwizzleILi2ELi4ELi3EEENS4_18smem_ptr_flag_bitsILi16EEENSV_INS5_IJNSA_ILi8EEESI_EEENS5_IJSI_SC_EEEEEEEvNS4_8identityENS4_23SM90_TMA_LOAD_MULTICASTES1D_vS1E_EENS_8epilogue10collective6detail29Sm90TmaWarpSpecializedAdapterINS1I_15DefaultEpilogueISK_SL_SL_NS1H_6thread17LinearCombinationISK_Li1EffLNS1M_9ScaleType4KindE0ELNS_15FloatRoundStyleE2ESK_EENS1_15EpilogueDefaultEEEEEvvEEEEvNT_6ParamsE --------------------------
	.section	.text._ZN7cutlass13device_kernelINS_4gemm6kernel13GemmUniversalIN4cute5tupleIJiiiiEEENS1_10collective13CollectiveMmaINS1_34MainloopSm90TmaGmmaWarpSpecializedILi16ENS5_IJNS4_1CILi2EEENSA_ILi1EEESC_EEENS1_32KernelTmaWarpSpecializedPingpongEEENS5_IJNSA_ILi64EEENSA_ILi160EEENSA_ILi32EEEEEENS_6half_tENS5_IJlSC_lEEESK_SL_NS4_8TiledMMAINS4_8MMA_AtomIJNS4_4SM904GMMA25MMA_64x32x16_F32F16F16_SSILNSP_5MajorE0ELSR_0ELNSP_7ScaleInE1ELSS_1EEEEEENS4_6LayoutINS5_IJSC_SC_SC_EEENS5_IJNSA_ILi0EEESX_SX_EEEEENS5_IJNS4_10UnderscoreES10_S10_EEEEENS4_13SM90_TMA_LOADENS4_14ComposedLayoutINS4_7SwizzleILi2ELi4ELi3EEENS4_18smem_ptr_flag_bitsILi16EEENSV_INS5_IJNSA_ILi8EEESI_EEENS5_IJSI_SC_EEEEEEEvNS4_8identityENS4_23SM90_TMA_LOAD_MULTICASTES1D_vS1E_EENS_8epilogue10collective6detail29Sm90TmaWarpSpecializedAdapterINS1I_15DefaultEpilogueISK_SL_SL_NS1H_6thread17LinearCombinationISK_Li1EffLNS1M_9ScaleType4KindE0ELNS_15FloatRoundStyleE2ESK_EENS1_15EpilogueDefaultEEEEEvvEEEEvNT_6ParamsE,"ax",@progbits
	.align	128
.text._ZN7cutlass13device_kernelINS_4gemm6kernel13GemmUniversalIN4cute5tupleIJiiiiEEENS1_10collective13CollectiveMmaINS1_34MainloopSm90TmaGmmaWarpSpecializedILi16ENS5_IJNS4_1CILi2EEENSA_ILi1EEESC_EEENS1_32KernelTmaWarpSpecializedPingpongEEENS5_IJNSA_ILi64EEENSA_ILi160EEENSA_ILi32EEEEEENS_6half_tENS5_IJlSC_lEEESK_SL_NS4_8TiledMMAINS4_8MMA_AtomIJNS4_4SM904GMMA25MMA_64x32x16_F32F16F16_SSILNSP_5MajorE0ELSR_0ELNSP_7ScaleInE1ELSS_1EEEEEENS4_6LayoutINS5_IJSC_SC_SC_EEENS5_IJNSA_ILi0EEESX_SX_EEEEENS5_IJNS4_10UnderscoreES10_S10_EEEEENS4_13SM90_TMA_LOADENS4_14ComposedLayoutINS4_7SwizzleILi2ELi4ELi3EEENS4_18smem_ptr_flag_bitsILi16EEENSV_INS5_IJNSA_ILi8EEESI_EEENS5_IJSI_SC_EEEEEEEvNS4_8identityENS4_23SM90_TMA_LOAD_MULTICASTES1D_vS1E_EENS_8epilogue10collective6detail29Sm90TmaWarpSpecializedAdapterINS1I_15DefaultEpilogueISK_SL_SL_NS1H_6thread17LinearCombinationISK_Li1EffLNS1M_9ScaleType4KindE0ELNS_15FloatRoundStyleE2ESK_EENS1_15EpilogueDefaultEEEEEvvEEEEvNT_6ParamsE:
        .type           _ZN7cutlass13device_kernelINS_4gemm6kernel13GemmUniversalIN4cute5tupleIJiiiiEEENS1_10collective13CollectiveMmaINS1_34MainloopSm90TmaGmmaWarpSpecializedILi16ENS5_IJNS4_1CILi2EEENSA_ILi1EEESC_EEENS1_32KernelTmaWarpSpecializedPingpongEEENS5_IJNSA_ILi64EEENSA_ILi160EEENSA_ILi32EEEEEENS_6half_tENS5_IJlSC_lEEESK_SL_NS4_8TiledMMAINS4_8MMA_AtomIJNS4_4SM904GMMA25MMA_64x32x16_F32F16F16_SSILNSP_5MajorE0ELSR_0ELNSP_7ScaleInE1ELSS_1EEEEEENS4_6LayoutINS5_IJSC_SC_SC_EEENS5_IJNSA_ILi0EEESX_SX_EEEEENS5_IJNS4_10UnderscoreES10_S10_EEEEENS4_13SM90_TMA_LOADENS4_14ComposedLayoutINS4_7SwizzleILi2ELi4ELi3EEENS4_18smem_ptr_flag_bitsILi16EEENSV_INS5_IJNSA_ILi8EEESI_EEENS5_IJSI_SC_EEEEEEEvNS4_8identityENS4_23SM90_TMA_LOAD_MULTICASTES1D_vS1E_EENS_8epilogue10collective6detail29Sm90TmaWarpSpecializedAdapterINS1I_15DefaultEpilogueISK_SL_SL_NS1H_6thread17LinearCombinationISK_Li1EffLNS1M_9ScaleType4KindE0ELNS_15FloatRoundStyleE2ESK_EENS1_15EpilogueDefaultEEEEEvvEEEEvNT_6ParamsE,@function
        .size           _ZN7cutlass13device_kernelINS_4gemm6kernel13GemmUniversalIN4cute5tupleIJiiiiEEENS1_10collective13CollectiveMmaINS1_34MainloopSm90TmaGmmaWarpSpecializedILi16ENS5_IJNS4_1CILi2EEENSA_ILi1EEESC_EEENS1_32KernelTmaWarpSpecializedPingpongEEENS5_IJNSA_ILi64EEENSA_ILi160EEENSA_ILi32EEEEEENS_6half_tENS5_IJlSC_lEEESK_SL_NS4_8TiledMMAINS4_8MMA_AtomIJNS4_4SM904GMMA25MMA_64x32x16_F32F16F16_SSILNSP_5MajorE0ELSR_0ELNSP_7ScaleInE1ELSS_1EEEEEENS4_6LayoutINS5_IJSC_SC_SC_EEENS5_IJNSA_ILi0EEESX_SX_EEEEENS5_IJNS4_10UnderscoreES10_S10_EEEEENS4_13SM90_TMA_LOADENS4_14ComposedLayoutINS4_7SwizzleILi2ELi4ELi3EEENS4_18smem_ptr_flag_bitsILi16EEENSV_INS5_IJNSA_ILi8EEESI_EEENS5_IJSI_SC_EEEEEEEvNS4_8identityENS4_23SM90_TMA_LOAD_MULTICASTES1D_vS1E_EENS_8epilogue10collective6detail29Sm90TmaWarpSpecializedAdapterINS1I_15DefaultEpilogueISK_SL_SL_NS1H_6thread17LinearCombinationISK_Li1EffLNS1M_9ScaleType4KindE0ELNS_15FloatRoundStyleE2ESK_EENS1_15EpilogueDefaultEEEEEvvEEEEvNT_6ParamsE,(.L_x_257 - _ZN7cutlass13device_kernelINS_4gemm6kernel13GemmUniversalIN4cute5tupleIJiiiiEEENS1_10collective13CollectiveMmaINS1_34MainloopSm90TmaGmmaWarpSpecializedILi16ENS5_IJNS4_1CILi2EEENSA_ILi1EEESC_EEENS1_32KernelTmaWarpSpecializedPingpongEEENS5_IJNSA_ILi64EEENSA_ILi160EEENSA_ILi32EEEEEENS_6half_tENS5_IJlSC_lEEESK_SL_NS4_8TiledMMAINS4_8MMA_AtomIJNS4_4SM904GMMA25MMA_64x32x16_F32F16F16_SSILNSP_5MajorE0ELSR_0ELNSP_7ScaleInE1ELSS_1EEEEEENS4_6LayoutINS5_IJSC_SC_SC_EEENS5_IJNSA_ILi0EEESX_SX_EEEEENS5_IJNS4_10UnderscoreES10_S10_EEEEENS4_13SM90_TMA_LOADENS4_14ComposedLayoutINS4_7SwizzleILi2ELi4ELi3EEENS4_18smem_ptr_flag_bitsILi16EEENSV_INS5_IJNSA_ILi8EEESI_EEENS5_IJSI_SC_EEEEEEEvNS4_8identityENS4_23SM90_TMA_LOAD_MULTICASTES1D_vS1E_EENS_8epilogue10collective6detail29Sm90TmaWarpSpecializedAdapterINS1I_15DefaultEpilogueISK_SL_SL_NS1H_6thread17LinearCombinationISK_Li1EffLNS1M_9ScaleType4KindE0ELNS_15FloatRoundStyleE2ESK_EENS1_15EpilogueDefaultEEEEEvvEEEEvNT_6ParamsE)
        .other          _ZN7cutlass13device_kernelINS_4gemm6kernel13GemmUniversalIN4cute5tupleIJiiiiEEENS1_10collective13CollectiveMmaINS1_34MainloopSm90TmaGmmaWarpSpecializedILi16ENS5_IJNS4_1CILi2EEENSA_ILi1EEESC_EEENS1_32KernelTmaWarpSpecializedPingpongEEENS5_IJNSA_ILi64EEENSA_ILi160EEENSA_ILi32EEEEEENS_6half_tENS5_IJlSC_lEEESK_SL_NS4_8TiledMMAINS4_8MMA_AtomIJNS4_4SM904GMMA25MMA_64x32x16_F32F16F16_SSILNSP_5MajorE0ELSR_0ELNSP_7ScaleInE1ELSS_1EEEEEENS4_6LayoutINS5_IJSC_SC_SC_EEENS5_IJNSA_ILi0EEESX_SX_EEEEENS5_IJNS4_10UnderscoreES10_S10_EEEEENS4_13SM90_TMA_LOADENS4_14ComposedLayoutINS4_7SwizzleILi2ELi4ELi3EEENS4_18smem_ptr_flag_bitsILi16EEENSV_INS5_IJNSA_ILi8EEESI_EEENS5_IJSI_SC_EEEEEEEvNS4_8identityENS4_23SM90_TMA_LOAD_MULTICASTES1D_vS1E_EENS_8epilogue10collective6detail29Sm90TmaWarpSpecializedAdapterINS1I_15DefaultEpilogueISK_SL_SL_NS1H_6thread17LinearCombinationISK_Li1EffLNS1M_9ScaleType4KindE0ELNS_15FloatRoundStyleE2ESK_EENS1_15EpilogueDefaultEEEEEvvEEEEvNT_6ParamsE,@"STO_CUDA_ENTRY STV_DEFAULT"
_ZN7cutlass13device_kernelINS_4gemm6kernel13GemmUniversalIN4cute5tupleIJiiiiEEENS1_10collective13CollectiveMmaINS1_34MainloopSm90TmaGmmaWarpSpecializedILi16ENS5_IJNS4_1CILi2EEENSA_ILi1EEESC_EEENS1_32KernelTmaWarpSpecializedPingpongEEENS5_IJNSA_ILi64EEENSA_ILi160EEENSA_ILi32EEEEEENS_6half_tENS5_IJlSC_lEEESK_SL_NS4_8TiledMMAINS4_8MMA_AtomIJNS4_4SM904GMMA25MMA_64x32x16_F32F16F16_SSILNSP_5MajorE0ELSR_0ELNSP_7ScaleInE1ELSS_1EEEEEENS4_6LayoutINS5_IJSC_SC_SC_EEENS5_IJNSA_ILi0EEESX_SX_EEEEENS5_IJNS4_10UnderscoreES10_S10_EEEEENS4_13SM90_TMA_LOADENS4_14ComposedLayoutINS4_7SwizzleILi2ELi4ELi3EEENS4_18smem_ptr_flag_bitsILi16EEENSV_INS5_IJNSA_ILi8EEESI_EEENS5_IJSI_SC_EEEEEEEvNS4_8identityENS4_23SM90_TMA_LOAD_MULTICASTES1D_vS1E_EENS_8epilogue10collective6detail29Sm90TmaWarpSpecializedAdapterINS1I_15DefaultEpilogueISK_SL_SL_NS1H_6thread17LinearCombinationISK_Li1EffLNS1M_9ScaleType4KindE0ELNS_15FloatRoundStyleE2ESK_EENS1_15EpilogueDefaultEEEEEvvEEEEvNT_6ParamsE:
[----:B------:R-:W0:Y:S01]  /*0000*/  LDC R1, c[0x0][0x28] ;  /* 0x00000a00ff017b82 */ /* 0x000e220000000800 */
[----:B------:R-:W1:Y:S01]  /*0010*/  S2R R3, SR_TID.X ;  /* 0x0000000000037919 */ /* 0x000e620000002100 */
[----:B------:R-:W-:Y:S01]  /*0020*/  ELECT P0, URZ, PT ;  /* 0x00000000003f782f */ /* 0x000fe20003800000 */
[----:B------:R-:W-:Y:S01]  /*0030*/  BSSY B0, `(.L_x_0) ;  /* 0x0000014000007945 */ /* 0x000fe20003800000 */
[--C-:B-1----:R-:W-:Y:S02]  /*0040*/  SHF.R.U32.HI R0, RZ, 0x5, R3.reuse ;  /* 0x00000005ff007819 */ /* 0x102fe40000011603 */
[----:B------:R-:W-:-:S03]  /*0050*/  SHF.R.U32.HI R5, RZ, 0x7, R3 ;  /* 0x00000007ff057819 */ /* 0x000fc60000011603 */
[----:B------:R-:W1:Y:S02]  /*0060*/  SHFL.IDX PT, R2, R0, RZ, 0x1f ;  /* 0x00001fff00027589 */ /* 0x000e6400000e0000 */
[----:B-1----:R-:W-:Y:S02]  /*0070*/  R2UR UR6, R2 ;  /* 0x00000000020672ca */ /* 0x002fe400000e0000 */
[----:B------:R1:W2:Y:S11]  /*0080*/  SHFL.IDX PT, R2, R5, RZ, 0x1f ;  /* 0x00001fff05027589 */ /* 0x0002b600000e0000 */
[----:B------:R-:W-:-:S02]  /*0090*/  USHF.R.S32.HI UR4, URZ, 0x1f, UR6 ;  /* 0x0000001f3f047899 */ /* 0x000fc40008011406 */
[----:B------:R-:W-:Y:S02]  /*00a0*/  ISETP.NE.OR P0, PT, RZ, UR6, !P0 ;  /* 0x00000006ff007c0c */ /* 0x000fe4000c705670 */
[----:B------:R-:W-:-:S04]  /*00b0*/  ULEA.HI UR4, UR4, UR6, URZ, 0x2 ;  /* 0x0000000604047291 */ /* 0x000fc8000f8f103f */
[----:B------:R-:W-:-:S04]  /*00c0*/  ULOP3.LUT UR4, UR4, 0xfffffffc, URZ, 0xc0, !UPT ;  /* 0xfffffffc04047892 */ /* 0x000fc8000f8ec03f */
[----:B------:R-:W-:-:S03]  /*00d0*/  UIADD3 UR6, UR6, -UR4, URZ ;  /* 0x8000000406067290 */ /* 0x000fc6000fffe03f */
[----:B012---:R-:W-:Y:S09]  /*00e0*/  @P0 BRA `(.L_x_1) ;  /* 0x0000000000200947 */ /* 0x007ff20003800000 */
[----:B------:R-:W-:Y:S02]  /*00f0*/  ULDC.64 UR4, c[0x0][0x198] ;  /* 0x0000660000047ab9 */ /* 0x000fe40000000a00 */
[----:B------:R-:W-:Y:S02]  /*0100*/  UIADD3 UR8, UP0, UR4, 0xf0, URZ ;  /* 0x000000f004087890 */ /* 0x000fe4000ff1e03f */
[----:B------:R-:W-:Y:S02]  /*0110*/  UIADD3 UR4, UP1, UR4, 0x1f0, URZ ;  /* 0x000001f004047890 */ /* 0x000fe4000ff3e03f */
[----:B------:R-:W-:Y:S02]  /*0120*/  UIADD3.X UR9, URZ, UR5, URZ, UP0, !UPT ;  /* 0x000000053f097290 */ /* 0x000fe400087fe43f */
[----:B------:R-:W-:-:S07]  /*0130*/  UIADD3.X UR5, URZ, UR5, URZ, UP1, !UPT ;  /* 0x000000053f057290 */ /* 0x000fce0008ffe43f */
[----:B------:R0:W-:Y:S02]  /*0140*/  UTMACCTL.PF [UR8] ;  /* 0x00000000080079b9 */ /* 0x0001e40008040000 */
[----:B------:R0:W-:Y:S02]  /*0150*/  UTMACCTL.PF [UR4] ;  /* 0x00000000040079b9 */ /* 0x0001e40008040000 */
[----:B0-----:R-:W-:Y:S01]  /*0160*/  NOP ;  /* 0x0000000000007918 */ /* 0x001fe20000000000 */
.L_x_1:
[----:B------:R-:W-:Y:S05]  /*0170*/  BSYNC B0 ;  /* 0x0000000000007941 */ /* 0x000fea0003800000 */
.L_x_0:
[----:B------:R-:W0:Y:S01]  /*0180*/  SHFL.IDX PT, R6, R0, RZ, 0x1f ;  /* 0x00001fff00067589 */ /* 0x000e2200000e0000 */
[----:B------:R-:W-:Y:S01]  /*0190*/  R2UR UR19, R2 ;  /* 0x00000000021372ca */ /* 0x000fe200000e0000 */
[----:B------:R-:W-:-:S04]  /*01a0*/  UISETP.NE.AND UP0, UPT, UR6, 0x3, UPT ;  /* 0x000000030600788c */ /* 0x000fc8000bf05270 */
[----:B------:R-:W-:-:S08]  /*01b0*/  UISETP.EQ.OR UP0, UPT, UR6, URZ, !UP0 ;  /* 0x0000003f0600728c */ /* 0x000fd0000c702670 */
[----:B------:R-:W-:Y:S02]  /*01c0*/  UIADD3 UR14, UR19, -0x1, URZ ;  /* 0xffffffff130e7890 */ /* 0x000fe4000fffe03f */
[----:B------:R-:W-:Y:S02]  /*01d0*/  UISETP.EQ.AND UP0, UPT, UR19, URZ, UP0 ;  /* 0x0000003f1300728c */ /* 0x000fe40008702270 */
[----:B------:R-:W-:Y:S02]  /*01e0*/  UISETP.GE.U32.AND UP1, UPT, UR14, 0x2, UPT ;  /* 0x000000020e00788c */ /* 0x000fe4000bf26070 */
[----:B------:R-:W-:Y:S01]  /*01f0*/  USEL UR36, URZ, 0x1, !UP0 ;  /* 0x000000013f247887 */ /* 0x000fe2000c000000 */
[----:B0-----:R-:W-:-:S03]  /*0200*/  ISETP.NE.AND P0, PT, R6, RZ, PT ;  /* 0x000000ff0600720c */ /* 0x001fc60003f05270 */
[----:B------:R-:W-:-:S10]  /*0210*/  USEL UR36, UR36, 0x2, UP1 ;  /* 0x0000000224247887 */ /* 0x000fd40008800000 */
[----:B------:R-:W-:Y:S05]  /*0220*/  @P0 BRA `(.L_x_2) ;  /* 0x0000000000c40947 */ /* 0x000fea0003800000 */
[----:B------:R-:W-:Y:S01]  /*0230*/  ELECT P0, URZ, PT ;  /* 0x00000000003f782f */ /* 0x000fe20003800000 */
[----:B------:R-:W-:-:S12]  /*0240*/  BSSY B0, `(.L_x_2) ;  /* 0x000002f000007945 */ /* 0x000fd80003800000 */
[----:B------:R-:W-:Y:S05]  /*0250*/  @!P0 BRA `(.L_x_3) ;  /* 0x0000000000b48947 */ /* 0x000fea0003800000 */
[----:B------:R-:W0:Y:S01]  /*0260*/  S2UR UR7, SR_CgaCtaId ;  /* 0x00000000000779c3 */ /* 0x000e220000008800 */
[----:B------:R-:W-:Y:S01]  /*0270*/  UMOV UR4, 0x400 ;  /* 0x0000040000047882 */ /* 0x000fe20000000000 */
[----:B------:R-:W-:Y:S01]  /*0280*/  UMOV UR5, 0x1 ;  /* 0x0000000100057882 */ /* 0x000fe20000000000 */
[----:B------:R-:W-:Y:S02]  /*0290*/  UMOV UR8, 0x2 ;  /* 0x0000000200087882 */ /* 0x000fe40000000000 */
[----:B------:R-:W-:-:S04]  /*02a0*/  UIADD3 UR8, -UR8, 0x100000, URZ ;  /* 0x0010000008087890 */ /* 0x000fc8000fffe13f */
[----:B------:R-:W-:Y:S02]  /*02b0*/  USHF.L.U32 UR9, UR8, 0xb, URZ ;  /* 0x0000000b08097899 */ /* 0x000fe4000800063f */
[----:B------:R-:W-:Y:S02]  /*02c0*/  USHF.L.U32 UR8, UR8, 0x1, URZ ;  /* 0x0000000108087899 */ /* 0x000fe4000800063f */
[----:B0-----:R-:W-:Y:S02]  /*02d0*/  ULEA UR7, UR7, UR4, 0x18 ;  /* 0x0000000407077291 */ /* 0x001fe4000f8ec03f */
[----:B------:R-:W-:-:S04]  /*02e0*/  UIADD3 UR4, -UR5, 0x100000, URZ ;  /* 0x0010000005047890 */ /* 0x000fc8000fffe13f */
[----:B------:R-:W-:Y:S02]  /*02f0*/  USHF.L.U32 UR5, UR4, 0xb, URZ ;  /* 0x0000000b04057899 */ /* 0x000fe4000800063f */
[----:B------:R-:W-:Y:S01]  /*0300*/  USHF.L.U32 UR4, UR4, 0x1, URZ ;  /* 0x0000000104047899 */ /* 0x000fe2000800063f */
[----:B------:R-:W0:Y:S11]  /*0310*/  FENCE.VIEW.ASYNC.S ;  /* 0x00000000000073c6 */ /* 0x000e360000000000 */
[----:B0-----:R0:W1:Y:S01]  /*0320*/  SYNCS.EXCH.64 URZ, [UR7], UR4 ;  /* 0x00000004073f75b2 */ /* 0x0010620008000100 */
[----:B------:R0:W2:Y:S01]  /*0330*/  SYNCS.EXCH.64 URZ, [UR7+0x80], UR8 ;  /* 0x00008008073f75b2 */ /* 0x0000a20008000100 */
[----:B------:R0:W3:Y:S01]  /*0340*/  SYNCS.EXCH.64 URZ, [UR7+0x8], UR4 ;  /* 0x00000804073f75b2 */ /* 0x0000e20008000100 */
[----:B------:R0:W4:Y:S01]  /*0350*/  SYNCS.EXCH.64 URZ, [UR7+0x88], UR8 ;  /* 0x00008808073f75b2 */ /* 0x0001220008000100 */
[----:B------:R0:W0:Y:S01]  /*0360*/  SYNCS.EXCH.64 URZ, [UR7+0x10], UR4 ;  /* 0x00001004073f75b2 */ /* 0x0000220008000100 */
        /* <DEDUP_REMOVED lines=27> */
[----:B-1234-:R-:W-:Y:S01]  /*0520*/  NOP ;  /* 0x0000000000007918 */ /* 0x01efe20000000000 */
.L_x_3:
[----:B0-----:R-:W-:Y:S05]  /*0530*/  BSYNC B0 ;  /* 0x0000000000007941 */ /* 0x001fea0003800000 */
.L_x_2:
[----:B------:R-:W0:Y:S01]  /*0540*/  S2UR UR15, SR_CTAID.X ;  /* 0x00000000000f79c3 */ /* 0x000e220000002500 */
[----:B------:R-:W-:Y:S01]  /*0550*/  SHF.R.S32.HI R2, RZ, 0x1f, R3 ;  /* 0x0000001fff027819 */ /* 0x000fe20000011403 */
[----:B------:R-:W1:Y:S01]  /*0560*/  SHFL.IDX PT, R7, R0, RZ, 0x1f ;  /* 0x00001fff00077589 */ /* 0x000e6200000e0000 */
[----:B------:R-:W-:Y:S02]  /*0570*/  ELECT P0, URZ, PT ;  /* 0x00000000003f782f */ /* 0x000fe40003800000 */
[----:B------:R-:W-:Y:S01]  /*0580*/  SHF.R.S32.HI R11, RZ, 0x1f, R6 ;  /* 0x0000001fff0b7819 */ /* 0x000fe20000011406 */
[----:B------:R-:W-:Y:S01]  /*0590*/  ULDC UR4, c[0x0][0x150] ;  /* 0x0000540000047ab9 */ /* 0x000fe20000000800 */
[----:B------:R-:W-:Y:S01]  /*05a0*/  LEA.HI R2, R2, R3, RZ, 0x7 ;  /* 0x0000000302027211 */ /* 0x000fe200078f38ff */
[----:B------:R-:W2:Y:S01]  /*05b0*/  SHFL.IDX PT, R8, R0, RZ, 0x1f ;  /* 0x00001fff00087589 */ /* 0x000ea200000e0000 */
[----:B------:R-:W3:Y:S01]  /*05c0*/  S2UR UR8, SR_CTAID.Y ;  /* 0x00000000000879c3 */ /* 0x000ee20000002600 */
[----:B------:R-:W-:-:S02]  /*05d0*/  ELECT P1, URZ, PT ;  /* 0x00000000003f782f */ /* 0x000fc40003820000 */
[----:B------:R-:W-:Y:S01]  /*05e0*/  LOP3.LUT R2, R2, 0xffffff80, RZ, 0xc0, !PT ;  /* 0xffffff8002027812 */ /* 0x000fe200078ec0ff */
[----:B------:R-:W-:Y:S01]  /*05f0*/  ULDC UR7, c[0x0][0x144] ;  /* 0x0000510000077ab9 */ /* 0x000fe20000000800 */
[----:B------:R-:W-:Y:S01]  /*0600*/  LEA.HI R11, R11, R6, RZ, 0x2 ;  /* 0x000000060b0b7211 */ /* 0x000fe200078f10ff */
[----:B------:R-:W-:Y:S01]  /*0610*/  UMOV UR18, 0x80 ;  /* 0x0000008000127882 */ /* 0x000fe20000000000 */
[----:B------:R-:W-:Y:S01]  /*0620*/  NOP ;  /* 0x0000000000007918 */ /* 0x000fe20000000000 */
[----:B------:R-:W-:Y:S01]  /*0630*/  IMAD.IADD R4, R3, 0x1, -R2 ;  /* 0x0000000103047824 */ /* 0x000fe200078e0a02 */
[----:B------:R-:W-:Y:S01]  /*0640*/  LOP3.LUT R11, R11, 0x3ffffffc, RZ, 0xc0, !PT ;  /* 0x3ffffffc0b0b7812 */ /* 0x000fe200078ec0ff */
[----:B------:R-:W-:Y:S01]  /*0650*/  NOP ;  /* 0x0000000000007918 */ /* 0x000fe20000000000 */
[----:B------:R-:W-:Y:S01]  /*0660*/  ULDC UR17, c[0x0][0x148] ;  /* 0x0000520000117ab9 */ /* 0x000fe20000000800 */
[----:B------:R-:W-:Y:S01]  /*0670*/  IMAD.MOV.U32 R23, RZ, RZ, 0x1 ;  /* 0x00000001ff177424 */ /* 0x000fe200078e00ff */
[----:B------:R-:W-:Y:S01]  /*0680*/  SHF.R.S32.HI R9, RZ, 0x1f, R4 ;  /* 0x0000001fff097819 */ /* 0x000fe20000011404 */
[----:B------:R-:W-:Y:S01]  /*0690*/  IMAD.IADD R11, R6, 0x1, -R11 ;  /* 0x00000001060b7824 */ /* 0x000fe200078e0a0b */
[----:B------:R-:W4:Y:S01]  /*06a0*/  SHFL.IDX PT, R5, R5, RZ, 0x1f ;  /* 0x00001fff05057589 */ /* 0x000f2200000e0000 */
[----:B------:R-:W-:-:S02]  /*06b0*/  ISETP.NE.AND P2, PT, RZ, UR19, PT ;  /* 0x00000013ff007c0c */ /* 0x000fc4000bf45270 */
[----:B0-----:R-:W-:Y:S02]  /*06c0*/  I2FP.F32.U32 R10, UR15 ;  /* 0x0000000f000a7c45 */ /* 0x001fe40008201000 */
[----:B------:R-:W-:Y:S02]  /*06d0*/  LEA.HI R2, R9, R4, RZ, 0x3 ;  /* 0x0000000409027211 */ /* 0x000fe400078f18ff */
[----:B-1----:R-:W-:Y:S01]  /*06e0*/  ISETP.NE.OR P0, PT, R7, RZ, !P0 ;  /* 0x000000ff0700720c */ /* 0x002fe20004705670 */
[----:B------:R-:W-:Y:S01]  /*06f0*/  FMUL R10, R10, UR4 ;  /* 0x000000040a0a7c20 */ /* 0x000fe20008400000 */
[--C-:B------:R-:W-:Y:S01]  /*0700*/  SHF.R.S32.HI R7, RZ, 0x3, R2.reuse ;  /* 0x00000003ff077819 */ /* 0x100fe20000011402 */
[----:B------:R-:W-:Y:S01]  /*0710*/  ULDC UR4, c[0x0][0x154] ;  /* 0x0000550000047ab9 */ /* 0x000fe20000000800 */
[----:B------:R-:W-:Y:S02]  /*0720*/  SHF.R.S32.HI R2, RZ, 0x1f, R2 ;  /* 0x0000001fff027819 */ /* 0x000fe40000011402 */
[----:B--2---:R-:W-:Y:S01]  /*0730*/  ISETP.NE.OR P1, PT, R8, RZ, !P1 ;  /* 0x000000ff0800720c */ /* 0x004fe20004f25670 */
[----:B------:R-:W0:Y:S01]  /*0740*/  F2I.U32.TRUNC.NTZ R10, R10 ;  /* 0x0000000a000a7305 */ /* 0x000e22000020f000 */
[----:B------:R-:W-:-:S02]  /*0750*/  LEA.HI R2, R2, R7, RZ, 0x2 ;  /* 0x0000000702027211 */ /* 0x000fc400078f10ff */
[----:B---3--:R-:W-:Y:S02]  /*0760*/  I2FP.F32.U32 R0, UR8 ;  /* 0x0000000800007c45 */ /* 0x008fe40008201000 */
[----:B------:R-:W-:Y:S01]  /*0770*/  LOP3.LUT R2, R2, 0xfffffffc, RZ, 0xc0, !PT ;  /* 0xfffffffc02027812 */ /* 0x000fe200078ec0ff */
[----:B------:R-:W-:Y:S02]  /*0780*/  VOTEU.ALL UP0, P0 ;  /* 0x00000000003f7886 */ /* 0x000fe40000000000 */
[----:B------:R-:W-:Y:S02]  /*0790*/  FMUL R6, R0, UR4 ;  /* 0x0000000400067c20 */ /* 0x000fe40008400000 */
[----:B------:R-:W-:Y:S01]  /*07a0*/  IMAD.IADD R2, R7, 0x1, -R2 ;  /* 0x0000000107027824 */ /* 0x000fe200078e0a02 */
[----:B------:R-:W1:Y:S01]  /*07b0*/  @!UP0 S2UR UR11, SR_CgaCtaId ;  /* 0x00000000000b89c3 */ /* 0x000e620000008800 */
[----:B------:R-:W-:Y:S01]  /*07c0*/  VOTEU.ALL UP1, P1 ;  /* 0x00000000003f7886 */ /* 0x000fe20000820000 */
[----:B------:R-:W-:Y:S01]  /*07d0*/  @!UP0 UMOV UR10, 0x400 ;  /* 0x00000400000a8882 */ /* 0x000fe20000000000 */
[----:B------:R-:W-:Y:S01]  /*07e0*/  IMAD R2, R11, 0x4, R2 ;  /* 0x000000040b027824 */ /* 0x000fe200078e0202 */
[----:B0-----:R-:W-:Y:S01]  /*07f0*/  R2UR UR4, R10 ;  /* 0x000000000a0472ca */ /* 0x001fe200000e0000 */
[----:B------:R-:W0:Y:S01]  /*0800*/  F2I.U32.TRUNC.NTZ R6, R6 ;  /* 0x0000000600067305 */ /* 0x000e22000020f000 */
[----:B------:R-:W-:Y:S01]  /*0810*/  @!UP1 UMOV UR13, 0x400 ;  /* 0x00000400000d9882 */ /* 0x000fe20000000000 */
[C---:B------:R-:W-:Y:S01]  /*0820*/  IMAD.SHL.U32 R7, R2.reuse, 0x4, RZ ;  /* 0x0000000402077824 */ /* 0x040fe200078e00ff */
[----:B------:R-:W-:Y:S01]  /*0830*/  LEA.HI R0, R2, R2, RZ, 0x1 ;  /* 0x0000000202007211 */ /* 0x000fe200078f08ff */
[----:B------:R-:W2:Y:S01]  /*0840*/  @!UP1 S2UR UR16, SR_CgaCtaId ;  /* 0x00000000001099c3 */ /* 0x000ea20000008800 */
[----:B------:R-:W-:Y:S01]  /*0850*/  VOTEU.ALL UP2, P1 ;  /* 0x00000000003f7886 */ /* 0x000fe20000840000 */
[----:B------:R-:W-:Y:S01]  /*0860*/  VOTEU.ALL UP3, P1 ;  /* 0x00000000003f7886 */ /* 0x000fe20000860000 */
[----:B------:R-:W-:Y:S01]  /*0870*/  LOP3.LUT R11, R0, 0xfffffffe, RZ, 0xc0, !PT ;  /* 0xfffffffe000b7812 */ /* 0x000fe200078ec0ff */
[----:B------:R-:W-:Y:S01]  /*0880*/  VOTEU.ALL UP4, P1 ;  /* 0x00000000003f7886 */ /* 0x000fe20000880000 */
[----:B------:R-:W-:Y:S01]  /*0890*/  LOP3.LUT R22, R2, 0xc, R7, 0x78, !PT ;  /* 0x0000000c02167812 */ /* 0x000fe200078e7807 */
[----:B------:R-:W-:-:S02]  /*08a0*/  VOTEU.ALL UP5, P1 ;  /* 0x00000000003f7886 */ /* 0x000fc400008a0000 */
[----:B------:R-:W-:Y:S01]  /*08b0*/  IMAD.IADD R11, R2, 0x1, -R11 ;  /* 0x00000001020b7824 */ /* 0x000fe200078e0a0b */
[----:B------:R-:W-:Y:S01]  /*08c0*/  UIADD3 UR4, -UR4, URZ, URZ ;  /* 0x0000003f04047290 */ /* 0x000fe2000fffe13f */
[----:B------:R-:W3:Y:S01]  /*08d0*/  LDC R2, c[0x0][0x140] ;  /* 0x00005000ff027b82 */ /* 0x000ee20000000800 */
[----:B0-----:R-:W-:Y:S02]  /*08e0*/  R2UR UR9, R6 ;  /* 0x00000000060972ca */ /* 0x001fe400000e0000 */
[----:B------:R-:W-:Y:S02]  /*08f0*/  UIMAD UR7, UR7, UR4, UR15 ;  /* 0x00000004070772a4 */ /* 0x000fe4000f8e020f */
[----:B-1----:R-:W-:Y:S01]  /*0900*/  @!UP0 ULEA UR12, UR11, UR10, 0x18 ;  /* 0x0000000a0b0c8291 */ /* 0x002fe2000f8ec03f */
[----:B------:R-:W-:Y:S01]  /*0910*/  UMOV UR4, 0x20 ;  /* 0x0000002000047882 */ /* 0x000fe20000000000 */
[----:B------:R-:W-:-:S04]  /*0920*/  @!UP1 UIADD3 UR10, -UR18, 0x100000, URZ ;  /* 0x00100000120a9890 */ /* 0x000fc8000fffe13f */
[----:B------:R-:W-:Y:S02]  /*0930*/  @!UP1 USHF.L.U32 UR11, UR10, 0xb, URZ ;  /* 0x0000000b0a0b9899 */ /* 0x000fe4000800063f */
[----:B------:R-:W-:Y:S01]  /*0940*/  @!UP1 USHF.L.U32 UR10, UR10, 0x1, URZ ;  /* 0x000000010a0a9899 */ /* 0x000fe2000800063f */
[----:B------:R-:W-:Y:S01]  /*0950*/  ISETP.NE.AND P3, PT, R11, UR7, PT ;  /* 0x000000070b007c0c */ /* 0x000fe2000bf65270 */
[----:B------:R-:W-:-:S04]  /*0960*/  @!UP0 UIADD3 UR4, -UR4, 0x100000, URZ ;  /* 0x0010000004048890 */ /* 0x000fc8000fffe13f */
[----:B------:R-:W-:Y:S02]  /*0970*/  @!UP0 USHF.L.U32 UR5, UR4, 0xb, URZ ;  /* 0x0000000b04058899 */ /* 0x000fe4000800063f */
[----:B------:R-:W-:Y:S01]  /*0980*/  @!UP0 USHF.L.U32 UR4, UR4, 0x1, URZ ;  /* 0x0000000104048899 */ /* 0x000fe2000800063f */
[----:B------:R-:W-:Y:S01]  /*0990*/  VOTEU.ALL UP0, P0 ;  /* 0x00000000003f7886 */ /* 0x000fe20000000000 */
[----:B--2---:R-:W-:Y:S01]  /*09a0*/  @!UP1 ULEA UR13, UR16, UR13, 0x18 ;  /* 0x0000000d100d9291 */ /* 0x004fe2000f8ec03f */
[----:B------:R-:W-:Y:S01]  /*09b0*/  VOTEU.ALL UP1, P0 ;  /* 0x00000000003f7886 */ /* 0x000fe20000020000 */
[----:B------:R-:W-:Y:S01]  /*09c0*/  UIADD3 UR9, -UR9, URZ, URZ ;  /* 0x0000003f09097290 */ /* 0x000fe2000fffe13f */
[----:B------:R-:W-:Y:S01]  /*09d0*/  LOP3.LUT P0, RZ, R4, 0x7, RZ, 0xc0, !PT ;  /* 0x0000000704ff7812 */ /* 0x000fe2000780c0ff */
[----:B------:R-:W0:Y:S06]  /*09e0*/  FENCE.VIEW.ASYNC.S ;  /* 0x00000000000073c6 */ /* 0x000e2c0000000000 */
[----:B0-----:R-:W0:Y:S01]  /*09f0*/  @!UP0 SYNCS.EXCH.64 URZ, [UR12+0x130], UR4 ;  /* 0x000130040c3f85b2 */ /* 0x001e220008000100 */
[----:B------:R-:W-:-:S02]  /*0a00*/  @P3 LEA.HI R0, R22, R22, RZ, 0x1 ;  /* 0x0000001616003211 */ /* 0x000fc400078f08ff */
[----:B---3--:R-:W-:Y:S02]  /*0a10*/  ISETP.EQ.U32.AND P1, PT, R2, 0x1, PT ;  /* 0x000000010200780c */ /* 0x008fe40003f22070 */
[----:B------:R-:W-:Y:S02]  /*0a20*/  @P3 SHF.R.S32.HI R0, RZ, 0x1, R0 ;  /* 0x00000001ff003819 */ /* 0x000fe40000011400 */
[----:B------:R-:W-:Y:S01]  /*0a30*/  ISETP.LT.U32.AND P0, PT, R22, 0x2, !P0 ;  /* 0x000000021600780c */ /* 0x000fe20004701070 */
[----:B------:R1:W2:Y:S01]  /*0a40*/  @!UP1 SYNCS.EXCH.64 URZ, [UR12+0x138], UR4 ;  /* 0x000138040c3f95b2 */ /* 0x0002a20008000100 */
[----:B------:R-:W-:Y:S01]  /*0a50*/  NOP ;  /* 0x0000000000007918 */ /* 0x000fe20000000000 */
[----:B-1----:R-:W-:Y:S01]  /*0a60*/  UIMAD UR4, UR17, UR9, UR8 ;  /* 0x00000009110472a4 */ /* 0x002fe2000f8e0208 */
[----:B------:R1:W3:Y:S05]  /*0a70*/  @!UP2 SYNCS.EXCH.64 URZ, [UR13+0x110], UR10 ;  /* 0x0001100a0d3fa5b2 */ /* 0x0002ea0008000100 */
[----:B------:R-:W-:-:S02]  /*0a80*/  @P3 ISETP.NE.AND P4, PT, R0, UR4, PT ;  /* 0x0000000400003c0c */ /* 0x000fc4000bf85270 */
[----:B------:R-:W-:Y:S02]  /*0a90*/  SEL R0, RZ, 0x1, !P0 ;  /* 0x00000001ff007807 */ /* 0x000fe40004000000 */
[----:B------:R-:W-:-:S04]  /*0aa0*/  @P3 SEL R23, RZ, 0x1, P4 ;  /* 0x00000001ff173807 */ /* 0x000fc80002000000 */
[----:B------:R-:W-:Y:S01]  /*0ab0*/  LOP3.LUT R23, R23, R0, RZ, 0xc0, !PT ;  /* 0x0000000017177212 */ /* 0x000fe200078ec0ff */
[----:B------:R1:W0:Y:S01]  /*0ac0*/  @!UP3 SYNCS.EXCH.64 URZ, [UR13+0x118], UR10 ;  /* 0x0001180a0d3fb5b2 */ /* 0x0002220008000100 */
[----:B------:R1:W0:Y:S01]  /*0ad0*/  @!UP4 SYNCS.EXCH.64 URZ, [UR13+0x120], UR10 ;  /* 0x0001200a0d3fc5b2 */ /* 0x0002220008000100 */
[----:B------:R1:W0:Y:S01]  /*0ae0*/  @!UP5 SYNCS.EXCH.64 URZ, [UR13+0x128], UR10 ;  /* 0x0001280a0d3fd5b2 */ /* 0x0002220008000100 */
[----:B------:R-:W-:Y:S01]  /*0af0*/  NOP ;  /* 0x0000000000007918 */ /* 0x000fe20000000000 */
[----:B-1--4-:R-:W-:Y:S05]  /*0b00*/  @!P1 BRA `(.L_x_4) ;  /* 0x0000000000089947 */ /* 0x012fea0003800000 */
[----:B0-23--:R-:W-:Y:S01]  /*0b10*/  UCGABAR_ARV ;  /* 0x00000000000079c7 */ /* 0x00dfe20008000000 */
[----:B------:R-:W-:Y:S05]  /*0b20*/  BRA `(.L_x_5) ;  /* 0x0000000000047947 */ /* 0x000fea0003800000 */
.L_x_4:
[----:B0-23--:R-:W-:Y:S01]  /*0b30*/  NOP ;  /* 0x0000000000007918 */ /* 0x00dfe20000000000 */
.L_x_5:
[----:B------:R-:W-:Y:S01]  /*0b40*/  ULDC.64 UR4, c[0x0][0x598] ;  /* 0x0001660000047ab9 */ /* 0x000fe20000000a00 */
[----:B------:R-:W-:Y:S01]  /*0b50*/  ULDC.64 UR50, c[0x0][0x208] ;  /* 0x0000820000327ab9 */ /* 0x000fe20000000a00 */
[----:B------:R-:W-:-:S04]  /*0b60*/  ISETP.NE.U32.AND P0, PT, RZ, UR4, PT ;  /* 0x00000004ff007c0c */ /* 0x000fc8000bf05070 */
[----:B------:R-:W-:-:S13]  /*0b70*/  ISETP.NE.AND.EX P0, PT, RZ, UR5, PT, P0 ;  /* 0x00000005ff007c0c */ /* 0x000fda000bf05300 */
[----:B------:R-:W-:Y:S05]  /*0b80*/  @!P0 BRA `(.L_x_6) ;  /* 0x00000000001c8947 */ /* 0x000fea0003800000 */
[----:B------:R-:W0:Y:S02]  /*0b90*/  LDC.64 R6, c[0x0][0x598] ;  /* 0x00016600ff067b82 */ /* 0x000e240000000a00 */
[----:B0-----:R-:W2:Y:S02]  /*0ba0*/  LDG.E.64 R6, desc[UR50][R6.64] ;  /* 0x0000003206067981 */ /* 0x001ea4000c1e1b00 */
[----:B--2---:R-:W-:-:S04]  /*0bb0*/  ISETP.NE.U32.AND P0, PT, R6, RZ, PT ;  /* 0x000000ff0600720c */ /* 0x004fc80003f05070 */
[----:B------:R-:W-:-:S13]  /*0bc0*/  ISETP.NE.AND.EX P0, PT, R7, RZ, PT, P0 ;  /* 0x000000ff0700720c */ /* 0x000fda0003f05300 */
[----:B------:R-:W-:Y:S05]  /*0bd0*/  @!P0 BRA `(.L_x_6) ;  /* 0x0000000000088947 */ /* 0x000fea0003800000 */
[----:B------:R0:W5:Y:S01]  /*0be0*/  LD.E R104, desc[UR50][R6.64] ;  /* 0x0000003206687980 */ /* 0x000162000c101900 */
[----:B------:R-:W-:Y:S05]  /*0bf0*/  BRA `(.L_x_7) ;  /* 0x0000000000247947 */ /* 0x000fea0003800000 */
.L_x_6:
[----:B------:R-:W-:Y:S02]  /*0c00*/  ULDC.64 UR4, c[0x0][0x588] ;  /* 0x0001620000047ab9 */ /* 0x000fe40000000a00 */
[----:B------:R-:W-:-:S04]  /*0c10*/  ISETP.NE.U32.AND P0, PT, RZ, UR4, PT ;  /* 0x00000004ff007c0c */ /* 0x000fc8000bf05070 */
[----:B------:R-:W-:-:S13]  /*0c20*/  ISETP.NE.AND.EX P0, PT, RZ, UR5, PT, P0 ;  /* 0x00000005ff007c0c */ /* 0x000fda000bf05300 */
[----:B------:R-:W-:Y:S05]  /*0c30*/  @!P0 BRA `(.L_x_8) ;  /* 0x00000000000c8947 */ /* 0x000fea0003800000 */
[----:B------:R-:W0:Y:S02]  /*0c40*/  LDC.64 R104, c[0x0][0x588] ;  /* 0x00016200ff687b82 */ /* 0x000e240000000a00 */
[----:B0-----:R1:W5:Y:S01]  /*0c50*/  LDG.E R104, desc[UR50][R104.64] ;  /* 0x0000003268687981 */ /* 0x001362000c1e1900 */
[----:B------:R-:W-:Y:S05]  /*0c60*/  BRA `(.L_x_7) ;  /* 0x0000000000087947 */ /* 0x000fea0003800000 */
.L_x_8:
[----:B------:R-:W-:Y:S02]  /*0c70*/  ULDC UR4, c[0x0][0x580] ;  /* 0x0001600000047ab9 */ /* 0x000fe40000000800 */
[----:B------:R-:W-:-:S07]  /*0c80*/  IMAD.U32 R104, RZ, RZ, UR4 ;  /* 0x00000004ff687e24 */ /* 0x000fce000f8e00ff */
.L_x_7:
[----:B------:R-:W-:Y:S02]  /*0c90*/  ULDC.64 UR4, c[0x0][0x5a0] ;  /* 0x0001680000047ab9 */ /* 0x000fe40000000a00 */
[----:B------:R-:W-:-:S04]  /*0ca0*/  ISETP.NE.U32.AND P0, PT, RZ, UR4, PT ;  /* 0x00000004ff007c0c */ /* 0x000fc8000bf05070 */
[----:B------:R-:W-:-:S13]  /*0cb0*/  ISETP.NE.AND.EX P0, PT, RZ, UR5, PT, P0 ;  /* 0x00000005ff007c0c */ /* 0x000fda000bf05300 */
[----:B------:R-:W-:Y:S05]  /*0cc0*/  @!P0 BRA `(.L_x_9) ;  /* 0x00000000001c8947 */ /* 0x000fea0003800000 */
[----:B0-----:R-:W0:Y:S02]  /*0cd0*/  LDC.64 R6, c[0x0][0x5a0] ;  /* 0x00016800ff067b82 */ /* 0x001e240000000a00 */
[----:B0-----:R-:W2:Y:S02]  /*0ce0*/  LDG.E.64 R6, desc[UR50][R6.64] ;  /* 0x0000003206067981 */ /* 0x001ea4000c1e1b00 */
[----:B--2---:R-:W-:-:S04]  /*0cf0*/  ISETP.NE.U32.AND P0, PT, R6, RZ, PT ;  /* 0x000000ff0600720c */ /* 0x004fc80003f05070 */
[----:B------:R-:W-:-:S13]  /*0d00*/  ISETP.NE.AND.EX P0, PT, R7, RZ, PT, P0 ;  /* 0x000000ff0700720c */ /* 0x000fda0003f05300 */
[----:B------:R-:W-:Y:S05]  /*0d10*/  @!P0 BRA `(.L_x_9) ;  /* 0x0000000000088947 */ /* 0x000fea0003800000 */
[----:B-1----:R0:W5:Y:S01]  /*0d20*/  LD.E R105, desc[UR50][R6.64] ;  /* 0x0000003206697980 */ /* 0x002162000c101900 */
[----:B------:R-:W-:Y:S05]  /*0d30*/  BRA `(.L_x_10) ;  /* 0x0000000000247947 */ /* 0x000fea0003800000 */
.L_x_9:
[----:B------:R-:W-:Y:S02]  /*0d40*/  ULDC.64 UR4, c[0x0][0x590] ;  /* 0x0001640000047ab9 */ /* 0x000fe40000000a00 */
[----:B------:R-:W-:-:S04]  /*0d50*/  ISETP.NE.U32.AND P0, PT, RZ, UR4, PT ;  /* 0x00000004ff007c0c */ /* 0x000fc8000bf05070 */
[----:B------:R-:W-:-:S13]  /*0d60*/  ISETP.NE.AND.EX P0, PT, RZ, UR5, PT, P0 ;  /* 0x00000005ff007c0c */ /* 0x000fda000bf05300 */
[----:B------:R-:W-:Y:S05]  /*0d70*/  @!P0 BRA `(.L_x_11) ;  /* 0x00000000000c8947 */ /* 0x000fea0003800000 */
[----:B0-----:R-:W1:Y:S02]  /*0d80*/  LDC.64 R6, c[0x0][0x590] ;  /* 0x00016400ff067b82 */ /* 0x001e640000000a00 */
[----:B-1----:R1:W5:Y:S01]  /*0d90*/  LDG.E R105, desc[UR50][R6.64] ;  /* 0x0000003206697981 */ /* 0x002362000c1e1900 */
[----:B------:R-:W-:Y:S05]  /*0da0*/  BRA `(.L_x_10) ;  /* 0x0000000000087947 */ /* 0x000fea0003800000 */
.L_x_11:
[----:B------:R-:W-:Y:S02]  /*0db0*/  ULDC UR4, c[0x0][0x584] ;  /* 0x0001610000047ab9 */ /* 0x000fe40000000800 */
[----:B-1----:R-:W-:-:S07]  /*0dc0*/  IMAD.U32 R105, RZ, RZ, UR4 ;  /* 0x00000004ff697e24 */ /* 0x002fce000f8e00ff */
.L_x_10:
[----:B------:R-:W-:Y:S01]  /*0dd0*/  ULDC UR4, c[0x0][0x65c] ;  /* 0x0001970000047ab9 */ /* 0x000fe20000000800 */
[----:B01----:R-:W0:Y:S01]  /*0de0*/  LDC.64 R6, c[0x0][0x650] ;  /* 0x00019400ff067b82 */ /* 0x003e220000000a00 */
[----:B------:R-:W-:Y:S01]  /*0df0*/  UISETP.NE.AND UP2, UPT, UR4, 0x1, UPT ;  /* 0x000000010400788c */ /* 0x000fe2000bf45270 */
[----:B------:R-:W-:Y:S01]  /*0e00*/  IMAD.MOV.U32 R18, RZ, RZ, -0x1 ;  /* 0xffffffffff127424 */ /* 0x000fe200078e00ff */
[----:B------:R-:W-:Y:S01]  /*0e10*/  UISETP.NE.AND UP0, UPT, UR19, 0x2, UPT ;  /* 0x000000021300788c */ /* 0x000fe2000bf05270 */
[----:B------:R-:W-:Y:S01]  /*0e20*/  IMAD.MOV.U32 R2, RZ, RZ, -0x1 ;  /* 0xffffffffff027424 */ /* 0x000fe200078e00ff */
[----:B------:R-:W-:Y:S01]  /*0e30*/  UP2UR UR38, UPR, URZ, 0x4 ;  /* 0x000000043f267883 */ /* 0x000fe20008000000 */
[----:B------:R-:W-:-:S06]  /*0e40*/  IMAD.MOV.U32 R19, RZ, RZ, -0x1 ;  /* 0xffffffffff137424 */ /* 0x000fcc00078e00ff */
[----:B------:R-:W-:Y:S01]  /*0e50*/  @UP2 ULDC UR12, c[0x0][0x10] ;  /* 0x00000400000c2ab9 */ /* 0x000fe20000000800 */
[----:B------:R-:W-:Y:S01]  /*0e60*/  @UP2 UMOV UR4, UR8 ;  /* 0x0000000800042c82 */ /* 0x000fe20008000000 */
[----:B------:R-:W-:Y:S01]  /*0e70*/  @UP2 UMOV UR5, URZ ;  /* 0x0000003f00052c82 */ /* 0x000fe20008000000 */
[----:B------:R-:W-:Y:S01]  /*0e80*/  @!UP2 ULDC UR16, c[0x0][0xc] ;  /* 0x000003000010aab9 */ /* 0x000fe20000000800 */
[----:B------:R-:W-:Y:S01]  /*0e90*/  @UP2 UIMAD.WIDE.U32 UR12, UR15, UR12, UR4 ;  /* 0x0000000c0f0c22a5 */ /* 0x000fe2000f8e0004 */
[----:B------:R-:W-:Y:S02]  /*0ea0*/  ULDC UR10, c[0x0][0xc] ;  /* 0x00000300000a7ab9 */ /* 0x000fe40000000800 */
[----:B------:R-:W-:Y:S01]  /*0eb0*/  @UP2 UMOV UR4, URZ ;  /* 0x0000003f00042c82 */ /* 0x000fe20008000000 */
[----:B------:R-:W-:Y:S01]  /*0ec0*/  UMOV UR5, URZ ;  /* 0x0000003f00057c82 */ /* 0x000fe20008000000 */
[----:B------:R-:W-:Y:S01]  /*0ed0*/  @UP2 UIADD3 UR18, UR13, UR4, URZ ;  /* 0x000000040d122290 */ /* 0x000fe2000fffe03f */
[----:B------:R-:W-:-:S02]  /*0ee0*/  ULDC UR11, c[0x0][0x10] ;  /* 0x00000400000b7ab9 */ /* 0x000fc40000000800 */
[----:B------:R-:W-:Y:S01]  /*0ef0*/  UMOV UR4, UR15 ;  /* 0x0000000f00047c82 */ /* 0x000fe20008000000 */
[----:B------:R-:W-:Y:S02]  /*0f00*/  UIMAD.WIDE.U32 UR10, UR10, UR11, URZ ;  /* 0x0000000b0a0a72a5 */ /* 0x000fe4000f8e003f */
[----:B------:R-:W-:Y:S01]  /*0f10*/  @!UP2 UIMAD.WIDE.U32 UR4, UR8, UR16, UR4 ;  /* 0x000000100804a2a5 */ /* 0x000fe2000f8e0004 */
[----:B------:R-:W-:Y:S02]  /*0f20*/  ULDC UR13, c[0x0][0x14] ;  /* 0x00000500000d7ab9 */ /* 0x000fe40000000800 */
[----:B------:R-:W-:Y:S02]  /*0f30*/  UIMAD.WIDE.U32 UR48, UR10, UR13, URZ ;  /* 0x0000000d0a3072a5 */ /* 0x000fe4000f8e003f */
[----:B------:R-:W-:Y:S02]  /*0f40*/  UIMAD UR37, UR11, UR13, URZ ;  /* 0x0000000d0b2572a4 */ /* 0x000fe4000f8e023f */
[----:B------:R-:W-:Y:S01]  /*0f50*/  @!UP2 UMOV UR12, UR4 ;  /* 0x00000004000cac82 */ /* 0x000fe20008000000 */
[----:B------:R-:W-:Y:S01]  /*0f60*/  @!UP2 UMOV UR18, UR5 ;  /* 0x000000050012ac82 */ /* 0x000fe20008000000 */
[----:B------:R-:W-:-:S02]  /*0f70*/  UIADD3 UR37, UR49, UR37, URZ ;  /* 0x0000002531257290 */ /* 0x000fc4000fffe03f */
[----:B------:R-:W-:-:S04]  /*0f80*/  UIADD3 UR4, UP1, UR12, UR48, URZ ;  /* 0x000000300c047290 */ /* 0x000fc8000ff3e03f */
[----:B------:R-:W-:Y:S02]  /*0f90*/  UIADD3.X UR5, UR18, UR37, URZ, UP1, !UPT ;  /* 0x0000002512057290 */ /* 0x000fe40008ffe43f */
[----:B------:R-:W-:Y:S02]  /*0fa0*/  USEL UR4, UR4, UR12, !UP0 ;  /* 0x0000000c04047287 */ /* 0x000fe4000c000000 */
[----:B------:R-:W-:-:S04]  /*0fb0*/  USEL UR5, UR5, UR18, !UP0 ;  /* 0x0000001205057287 */ /* 0x000fc8000c000000 */
[----:B0-----:R-:W-:Y:S01]  /*0fc0*/  ISETP.LE.U32.AND P0, PT, R6, UR4, PT ;  /* 0x0000000406007c0c */ /* 0x001fe2000bf03070 */
[----:B------:R-:W-:Y:S02]  /*0fd0*/  IMAD.U32 R16, RZ, RZ, UR4 ;  /* 0x00000004ff107e24 */ /* 0x000fe4000f8e00ff */
[----:B------:R-:W-:Y:S02]  /*0fe0*/  IMAD.U32 R0, RZ, RZ, UR5 ;  /* 0x00000005ff007e24 */ /* 0x000fe4000f8e00ff */
[----:B------:R-:W-:-:S03]  /*0ff0*/  IMAD.U32 R17, RZ, RZ, UR5 ;  /* 0x00000005ff117e24 */ /* 0x000fc6000f8e00ff */
[----:B------:R-:W-:Y:S02]  /*1000*/  ISETP.GE.U32.AND.EX P0, PT, R0, R7, PT, P0 ;  /* 0x000000070000720c */ /* 0x000fe40003f06100 */
[----:B------:R-:W-:-:S11]  /*1010*/  PRMT R0, RZ, 0x7610, R0 ;  /* 0x00007610ff007816 */ /* 0x000fd60000000000 */
[----:B------:R-:W-:Y:S05]  /*1020*/  @P0 BRA `(.L_x_12) ;  /* 0x0000000400500947 */ /* 0x000fea0003800000 */
[----:B------:R-:W-:Y:S01]  /*1030*/  ULDC.64 UR18, c[0x0][0x628] ;  /* 0x00018a0000127ab9 */ /* 0x000fe20000000a00 */
[C---:B------:R-:W-:Y:S01]  /*1040*/  R2UR UR20, R16.reuse ;  /* 0x00000000101472ca */ /* 0x040fe200000e0000 */
[----:B------:R-:W-:Y:S01]  /*1050*/  ULDC UR16, c[0x0][0x630] ;  /* 0x00018c0000107ab9 */ /* 0x000fe20000000800 */
[----:B------:R-:W-:Y:S02]  /*1060*/  ISETP.NE.U32.AND P0, PT, RZ, UR18, PT ;  /* 0x00000012ff007c0c */ /* 0x000fe4000bf05070 */
[----:B------:R-:W-:Y:S02]  /*1070*/  R2UR UR4, R16 ;  /* 0x00000000100472ca */ /* 0x000fe400000e0000 */
[----:B------:R-:W-:Y:S02]  /*1080*/  ISETP.NE.AND.EX P0, PT, RZ, UR19, PT, P0 ;  /* 0x00000013ff007c0c */ /* 0x000fe4000bf05300 */
[----:B------:R-:W-:-:S11]  /*1090*/  R2UR UR5, R17 ;  /* 0x00000000110572ca */ /* 0x000fd600000e0000 */
[----:B------:R-:W-:Y:S05]  /*10a0*/  @!P0 BRA `(.L_x_13) ;  /* 0x0000000000308947 */ /* 0x000fea0003800000 */
[----:B------:R-:W-:Y:S01]  /*10b0*/  R2UR UR4, R16 ;  /* 0x00000000100472ca */ /* 0x000fe200000e0000 */
[----:B------:R-:W-:Y:S01]  /*10c0*/  ULDC UR12, c[0x0][0x634] ;  /* 0x00018d00000c7ab9 */ /* 0x000fe20000000800 */
[----:B------:R-:W-:-:S11]  /*10d0*/  R2UR UR15, R17 ;  /* 0x00000000110f72ca */ /* 0x000fd600000e0000 */
[----:B------:R-:W-:-:S04]  /*10e0*/  UIADD3 UR12, UP1, UR4, UR12, URZ ;  /* 0x0000000c040c7290 */ /* 0x000fc8000ff3e03f */
[----:B------:R-:W-:-:S04]  /*10f0*/  UIADD3.X UR15, URZ, UR15, URZ, UP1, !UPT ;  /* 0x0000000f3f0f7290 */ /* 0x000fc80008ffe43f */
[----:B------:R-:W-:-:S04]  /*1100*/  UIMAD.WIDE.U32 UR4, UR15, UR18, URZ ;  /* 0x000000120f0472a5 */ /* 0x000fc8000f8e003f */
[----:B------:R-:W-:Y:S02]  /*1110*/  UIMAD.WIDE.U32 UR10, UP1, UR12, UR19, UR4 ;  /* 0x000000130c0a72a5 */ /* 0x000fe4000f820004 */
[----:B------:R-:W-:Y:S02]  /*1120*/  UIMAD.WIDE.U32 UR4, UR12, UR18, URZ ;  /* 0x000000120c0472a5 */ /* 0x000fe4000f8e003f */
[----:B------:R-:W-:Y:S02]  /*1130*/  UIADD3.X UR13, URZ, URZ, URZ, UP1, !UPT ;  /* 0x0000003f3f0d7290 */ /* 0x000fe40008ffe43f */
[----:B------:R-:W-:Y:S01]  /*1140*/  UIADD3 URZ, UP1, UR5, UR10, URZ ;  /* 0x0000000a053f7290 */ /* 0x000fe2000ff3e03f */
[----:B------:R-:W-:-:S03]  /*1150*/  UMOV UR12, UR11 ;  /* 0x0000000b000c7c82 */ /* 0x000fc60008000000 */
[----:B------:R-:W-:-:S12]  /*1160*/  UIMAD.WIDE.U32.X UR4, UR15, UR19, UR12, UP1 ;  /* 0x000000130f0472a5 */ /* 0x000fd800088e040c */
.L_x_13:
[----:B------:R-:W-:Y:S01]  /*1170*/  USHF.R.U64 UR4, UR4, UR16, UR5 ;  /* 0x0000001004047299 */ /* 0x000fe20008001205 */
[----:B------:R-:W-:Y:S01]  /*1180*/  R2UR UR11, R17 ;  /* 0x00000000110b72ca */ /* 0x000fe200000e0000 */
[----:B------:R-:W-:Y:S02]  /*1190*/  USHF.R.U32.HI UR5, URZ, UR16, UR5 ;  /* 0x000000103f057299 */ /* 0x000fe40008011605 */
[----:B------:R-:W-:Y:S01]  /*11a0*/  UIADD3 UR12, UP1, URZ, -UR4, URZ ;  /* 0x800000043f0c7290 */ /* 0x000fe2000ff3e03f */
[----:B------:R-:W-:Y:S01]  /*11b0*/  ULDC.64 UR18, c[0x0][0x620] ;  /* 0x0001880000127ab9 */ /* 0x000fe20000000a00 */
[----:B------:R-:W-:Y:S02]  /*11c0*/  UISETP.NE.AND UP2, UPT, UR38, URZ, UPT ;  /* 0x0000003f2600728c */ /* 0x000fe4000bf45270 */
[----:B------:R-:W-:Y:S01]  /*11d0*/  UIADD3.X UR5, URZ, ~UR5, URZ, UP1, !UPT ;  /* 0x800000053f057290 */ /* 0x000fe20008ffe43f */
[----:B------:R-:W-:Y:S01]  /*11e0*/  UMOV UR10, UR20 ;  /* 0x00000014000a7c82 */ /* 0x000fe20008000000 */
[----:B------:R-:W-:-:S02]  /*11f0*/  ULDC UR13, c[0x0][0x618] ;  /* 0x00018600000d7ab9 */ /* 0x000fc40000000800 */
[----:B------:R-:W-:Y:S02]  /*1200*/  UIMAD UR5, UR5, UR18, URZ ;  /* 0x00000012050572a4 */ /* 0x000fe4000f8e023f */
[----:B------:R-:W-:Y:S02]  /*1210*/  UIMAD.WIDE.U32 UR10, UR12, UR18, UR10 ;  /* 0x000000120c0a72a5 */ /* 0x000fe4000f8e000a */
[----:B------:R-:W-:Y:S02]  /*1220*/  UIMAD UR12, UR12, UR19, UR5 ;  /* 0x000000130c0c72a4 */ /* 0x000fe4000f8e0205 */
[----:B------:R-:W-:Y:S02]  /*1230*/  @UP2 UIMAD UR7, UR17, UR9, UR8 ;  /* 0x00000009110722a4 */ /* 0x000fe4000f8e0208 */
[----:B------:R-:W-:Y:S01]  /*1240*/  UIADD3 UR11, UR11, UR12, URZ ;  /* 0x0000000c0b0b7290 */ /* 0x000fe2000fffe03f */
[----:B------:R-:W-:Y:S01]  /*1250*/  ULDC.64 UR8, c[0x0][0x640] ;  /* 0x0001900000087ab9 */ /* 0x000fe20000000a00 */
[----:B------:R-:W-:-:S02]  /*1260*/  ULDC UR15, c[0x0][0x608] ;  /* 0x00018200000f7ab9 */ /* 0x000fc40000000800 */
[----:B------:R-:W-:Y:S01]  /*1270*/  USHF.R.U64 UR20, UR10, UR13, UR11 ;  /* 0x0000000d0a147299 */ /* 0x000fe2000800120b */
[----:B------:R-:W-:Y:S01]  /*1280*/  ISETP.NE.U32.AND P0, PT, RZ, UR8, PT ;  /* 0x00000008ff007c0c */ /* 0x000fe2000bf05070 */
[----:B------:R-:W-:Y:S01]  /*1290*/  USHF.R.U32.HI UR11, URZ, UR13, UR11 ;  /* 0x0000000d3f0b7299 */ /* 0x000fe2000801160b */
[----:B------:R-:W-:Y:S02]  /*12a0*/  ULDC UR21, c[0x0][0x658] ;  /* 0x0001960000157ab9 */ /* 0x000fe40000000800 */
[----:B------:R-:W-:Y:S01]  /*12b0*/  ISETP.NE.AND.EX P0, PT, RZ, UR9, PT, P0 ;  /* 0x00000009ff007c0c */ /* 0x000fe2000bf05300 */
[----:B------:R-:W-:Y:S02]  /*12c0*/  USHF.R.U64 UR25, UR20, UR15, UR11 ;  /* 0x0000000f14197299 */ /* 0x000fe4000800120b */
[----:B------:R-:W-:Y:S01]  /*12d0*/  USHF.R.U32.HI UR11, URZ, UR15, UR11 ;  /* 0x0000000f3f0b7299 */ /* 0x000fe2000801160b */
[----:B------:R-:W-:Y:S01]  /*12e0*/  UMOV UR10, 0xffffffff ;  /* 0xffffffff000a7882 */ /* 0x000fe20000000000 */
[----:B------:R-:W-:Y:S01]  /*12f0*/  ULDC UR5, c[0x0][0x600] ;  /* 0x0001800000057ab9 */ /* 0x000fe20000000800 */
[----:B------:R-:W-:-:S02]  /*1300*/  USHF.L.U32 UR10, UR10, UR21, URZ ;  /* 0x000000150a0a7299 */ /* 0x000fc4000800063f */
[----:B------:R-:W-:Y:S02]  /*1310*/  USHF.R.U64 UR26, UR25, UR21, UR11 ;  /* 0x00000015191a7299 */ /* 0x000fe4000800120b */
[----:B------:R-:W-:Y:S02]  /*1320*/  ULOP3.LUT UR15, URZ, UR10, URZ, 0x33, !UPT ;  /* 0x0000000a3f0f7292 */ /* 0x000fe4000f8e333f */
[----:B------:R-:W-:Y:S02]  /*1330*/  UIADD3 UR19, UR5, -0x1, URZ ;  /* 0xffffffff05137890 */ /* 0x000fe4000fffe03f */
[----:B------:R-:W-:Y:S01]  /*1340*/  USHF.R.U32.HI UR11, URZ, UR21, UR11 ;  /* 0x000000153f0b7299 */ /* 0x000fe2000801160b */
[----:B------:R-:W-:Y:S01]  /*1350*/  ULDC UR22, c[0x0][0x648] ;  /* 0x0001920000167ab9 */ /* 0x000fe20000000800 */
[----:B------:R-:W-:Y:S01]  /*1360*/  ULDC UR23, c[0x0][0x638] ;  /* 0x00018e0000177ab9 */ /* 0x000fe20000000800 */
[----:B------:R-:W-:Y:S01]  /*1370*/  UMOV UR24, 0x1 ;  /* 0x0000000100187882 */ /* 0x000fe20000000000 */
[----:B------:R-:W-:Y:S01]  /*1380*/  UMOV UR10, UR26 ;  /* 0x0000001a000a7c82 */ /* 0x000fe20008000000 */
[----:B------:R-:W-:Y:S07]  /*1390*/  @!P0 BRA `(.L_x_14) ;  /* 0x0000000000308947 */ /* 0x000fee0003800000 */
[----:B------:R-:W-:Y:S02]  /*13a0*/  ULDC UR16, c[0x0][0x64c] ;  /* 0x0001930000107ab9 */ /* 0x000fe40000000800 */
        /* <DEDUP_REMOVED lines=8> */
[----:B------:R-:W-:-:S07]  /*1430*/  UIMAD.WIDE.U32.X UR8, UR18, UR9, UR16, UP1 ;  /* 0x00000009120872a5 */ /* 0x000fce00088e0410 */
[----:B------:R-:W-:Y:S01]  /*1440*/  UMOV UR10, UR8 ;  /* 0x00000008000a7c82 */ /* 0x000fe20008000000 */
[----:B------:R-:W-:-:S05]  /*1450*/  UMOV UR11, UR9 ;  /* 0x00000009000b7c82 */ /* 0x000fca0008000000 */
.L_x_14:
[----:B------:R-:W-:Y:S01]  /*1460*/  USHF.R.U64 UR9, UR10, UR22, UR11 ;  /* 0x000000160a097299 */ /* 0x000fe2000800120b */
[----:B------:R-:W-:Y:S01]  /*1470*/  IMAD.MOV.U32 R0, RZ, RZ, 0x1 ;  /* 0x00000001ff007424 */ /* 0x000fe200078e00ff */
[----:B------:R-:W-:Y:S01]  /*1480*/  USHF.L.U32 UR8, UR24, UR21, URZ ;  /* 0x0000001518087299 */ /* 0x000fe2000800063f */
[----:B------:R-:W-:Y:S01]  /*1490*/  IMAD.U32 R19, RZ, RZ, UR4 ;  /* 0x00000004ff137e24 */ /* 0x000fe2000f8e00ff */
[----:B------:R-:W-:Y:S02]  /*14a0*/  ULOP3.LUT UR15, UR25, UR15, URZ, 0xc0, !UPT ;  /* 0x0000000f190f7292 */ /* 0x000fe4000f8ec03f */
[----:B------:R-:W-:Y:S02]  /*14b0*/  UIADD3 UR10, -UR9, URZ, URZ ;  /* 0x0000003f090a7290 */ /* 0x000fe4000fffe13f */
[----:B------:R-:W-:Y:S02]  /*14c0*/  UIMAD UR15, UR8, UR9, UR15 ;  /* 0x00000009080f72a4 */ /* 0x000fe4000f8e020f */
[----:B------:R-:W-:-:S02]  /*14d0*/  ULOP3.LUT UR19, UR20, UR19, URZ, 0xc0, !UPT ;  /* 0x0000001314137292 */ /* 0x000fc4000f8ec03f */
[----:B------:R-:W-:Y:S01]  /*14e0*/  UIMAD UR8, UR10, UR23, UR26 ;  /* 0x000000170a0872a4 */ /* 0x000fe2000f8e021a */
[----:B------:R-:W-:Y:S01]  /*14f0*/  ULDC UR9, c[0x0][0x610] ;  /* 0x0001840000097ab9 */ /* 0x000fe20000000800 */
[----:B------:R-:W-:Y:S02]  /*1500*/  UISETP.NE.AND UP1, UPT, UR38, URZ, UPT ;  /* 0x0000003f2600728c */ /* 0x000fe4000bf25270 */
[----:B------:R-:W-:Y:S02]  /*1510*/  UIMAD UR7, UR15, UR9, UR7 ;  /* 0x000000090f0772a4 */ /* 0x000fe4000f8e0207 */
[----:B------:R-:W-:-:S04]  /*1520*/  UIMAD UR8, UR8, UR5, UR19 ;  /* 0x00000005080872a4 */ /* 0x000fc8000f8e0213 */
[----:B------:R-:W-:Y:S02]  /*1530*/  USEL UR5, UR8, UR7, !UP1 ;  /* 0x0000000708057287 */ /* 0x000fe4000c800000 */
[----:B------:R-:W-:-:S04]  /*1540*/  USEL UR7, UR7, UR8, !UP1 ;  /* 0x0000000807077287 */ /* 0x000fc8000c800000 */
[----:B------:R-:W-:Y:S02]  /*1550*/  IMAD.U32 R2, RZ, RZ, UR5 ;  /* 0x00000005ff027e24 */ /* 0x000fe4000f8e00ff */
[----:B------:R-:W-:-:S07]  /*1560*/  IMAD.U32 R18, RZ, RZ, UR7 ;  /* 0x00000007ff127e24 */ /* 0x000fce000f8e00ff */
.L_x_12:
[----:B------:R-:W-:Y:S05]  /*1570*/  @!P1 BRA `(.L_x_15) ;  /* 0x00000000000c9947 */ /* 0x000fea0003800000 */
[----:B------:R-:W-:Y:S01]  /*1580*/  UCGABAR_WAIT ;  /* 0x0000000000007dc7 */ /* 0x000fe20008000000 */
[----:B------:R-:W-:Y:S01]  /*1590*/  CCTL.IVALL ;  /* 0x00000000ff00798f */ /* 0x000fe20002000000 */
[----:B------:R-:W-:Y:S05]  /*15a0*/  BRA `(.L_x_16) ;  /* 0x0000000000047947 */ /* 0x000fea0003800000 */
.L_x_15:
[----:B------:R-:W-:Y:S06]  /*15b0*/  BAR.SYNC.DEFER_BLOCKING 0x0 ;  /* 0x0000000000007b1d */ /* 0x000fec0000010000 */
.L_x_16:
[----:B------:R-:W-:Y:S02]  /*15c0*/  ULDC UR4, c[0x0][0x28c] ;  /* 0x0000a30000047ab9 */ /* 0x000fe40000000800 */
[----:B------:R-:W-:-:S04]  /*15d0*/  UIADD3 UR4, UR4, 0x1f, URZ ;  /* 0x0000001f04047890 */ /* 0x000fc8000fffe03f */
[----:B------:R-:W-:-:S04]  /*15e0*/  USHF.R.S32.HI UR5, URZ, 0x1f, UR4 ;  /* 0x0000001f3f057899 */ /* 0x000fc80008011404 */
[----:B------:R-:W-:-:S04]  /*15f0*/  ULEA.HI UR5, UR5, UR4, URZ, 0x5 ;  /* 0x0000000405057291 */ /* 0x000fc8000f8f283f */
[----:B------:R-:W-:Y:S01]  /*1600*/  USHF.R.S32.HI UR39, URZ, 0x5, UR5 ;  /* 0x000000053f277899 */ /* 0x000fe20008011405 */
[----:B------:R-:W-:Y:S11]  /*1610*/  @!P2 BRA `(.L_x_17) ;  /* 0x00000068008ca947 */ /* 0x000ff60003800000 */
[----:B------:R-:W-:-:S06]  /*1620*/  UISETP.GT.U32.AND UP1, UPT, UR14, 0x1, UPT ;  /* 0x000000010e00788c */ /* 0x000fcc000bf24070 */
[----:B------:R-:W-:-:S13]  /*1630*/  PLOP3.LUT P0, PT, PT, PT, UP1, 0x80, 0x0 ;  /* 0x000000000000781c */ /* 0x000fda0003f0f018 */
[----:B------:R-:W-:Y:S05]  /*1640*/  @P0 EXIT ;  /* 0x000000000000094d */ /* 0x000fea0003800000 */
.L_x_18:
[----:B------:R-:W-:-:S08]  /*1650*/  NOP ;  /* 0x0000000000007918 */ /* 0x000fd00000000000 */
[----:B------:R-:W0:Y:S02]  /*1660*/  USETMAXREG.TRY_ALLOC.CTAPOOL UP1, 0xe8 ;  /* 0x000000e8000079c8 */ /* 0x000e240008020600 */
[----:B0-----:R-:W-:-:S13]  /*1670*/  PLOP3.LUT P0, PT, PT, PT, UP1, 0x80, 0x0 ;  /* 0x000000000000781c */ /* 0x001fda0003f0f018 */
[----:B------:R-:W-:Y:S05]  /*1680*/  @!P0 BRA `(.L_x_18) ;  /* 0xfffffffc00f08947 */ /* 0x000fea000383ffff */
[----:B------:R-:W-:-:S13]  /*1690*/  LOP3.LUT P0, RZ, R0, 0xff, RZ, 0xc0, !PT ;  /* 0x000000ff00ff7812 */ /* 0x000fda000780c0ff */
[----:B------:R-:W-:Y:S05]  /*16a0*/  @!P0 EXIT ;  /* 0x000000000000894d */ /* 0x000fea0003800000 */
[----:B------:R-:W0:Y:S01]  /*16b0*/  S2UR UR5, SR_CgaCtaId ;  /* 0x00000000000579c3 */ /* 0x000e220000008800 */
[----:B------:R-:W-:Y:S01]  /*16c0*/  VIADD R5, R5, 0xffffffff ;  /* 0xffffffff05057836 */ /* 0x000fe20000000000 */
[CC--:B------:R-:W-:Y:S01]  /*16d0*/  LEA.HI R0, R9.reuse, R4.reuse, RZ, 0x2 ;  /* 0x0000000409007211 */ /* 0x0c0fe200078f10ff */
[----:B------:R-:W-:Y:S01]  /*16e0*/  UMOV UR42, 0x400 ;  /* 0x00000400002a7882 */ /* 0x000fe20000000000 */
[----:B------:R-:W-:Y:S01]  /*16f0*/  LEA.HI R9, R9, R4, RZ, 0x5 ;  /* 0x0000000409097211 */ /* 0x000fe200078f28ff */
[----:B------:R-:W-:Y:S01]  /*1700*/  USHF.R.U32.HI UR4, URZ, 0x4, UR39 ;  /* 0x000000043f047899 */ /* 0x000fe20008011627 */
[----:B------:R-:W-:Y:S01]  /*1710*/  R2UR UR44, R5 ;  /* 0x00000000052c72ca */ /* 0x000fe200000e0000 */
[----:B------:R-:W-:Y:S01]  /*1720*/  ULOP3.LUT UR43, UR39, 0xf, URZ, 0xc0, !UPT ;  /* 0x0000000f272b7892 */ /* 0x000fe2000f8ec03f */
[--C-:B------:R-:W-:Y:S01]  /*1730*/  SHF.R.S32.HI R106, RZ, 0x2, R0.reuse ;  /* 0x00000002ff6a7819 */ /* 0x100fe20000011400 */
[----:B------:R-:W-:Y:S01]  /*1740*/  UISETP.LT.AND UP1, UPT, UR39, 0x1, UPT ;  /* 0x000000012700788c */ /* 0x000fe2000bf21270 */
[----:B------:R-:W-:Y:S01]  /*1750*/  SHF.R.S32.HI R3, RZ, 0x1f, R0 ;  /* 0x0000001fff037819 */ /* 0x000fe20000011400 */
[----:B------:R-:W-:Y:S01]  /*1760*/  ULOP3.LUT UR4, UR4, 0x1, URZ, 0xc0, !UPT ;  /* 0x0000000104047892 */ /* 0x000fe2000f8ec03f */
[----:B------:R-:W-:Y:S01]  /*1770*/  SHF.R.S32.HI R9, RZ, 0x5, R9 ;  /* 0x00000005ff097819 */ /* 0x000fe20000011409 */
[----:B------:R-:W-:Y:S01]  /*1780*/  ULDC UR6, c[0x0][0x284] ;  /* 0x0000a10000067ab9 */ /* 0x000fe20000000800 */
[----:B------:R-:W-:Y:S01]  /*1790*/  LEA.HI R3, R3, R106, RZ, 0x3 ;  /* 0x0000006a03037211 */ /* 0x000fe200078f18ff */
[----:B------:R-:W-:Y:S01]  /*17a0*/  USEL UR43, UR43, URZ, !UP0 ;  /* 0x0000003f2b2b7287 */ /* 0x000fe2000c000000 */
[----:B------:R-:W-:Y:S01]  /*17b0*/  ISETP.NE.AND P0, PT, R5, RZ, PT ;  /* 0x000000ff0500720c */ /* 0x000fe20003f05270 */
[----:B------:R-:W-:Y:S01]  /*17c0*/  USEL UR46, UR39, 0x1, UP1 ;  /* 0x00000001272e7887 */ /* 0x000fe20008800000 */
[----:B------:R-:W-:Y:S01]  /*17d0*/  LOP3.LUT R3, R3, 0xfffffff8, RZ, 0xc0, !PT ;  /* 0xfffffff803037812 */ /* 0x000fe200078ec0ff */
[----:B------:R-:W-:Y:S01]  /*17e0*/  USHF.L.U32 UR44, UR44, 0x3, URZ ;  /* 0x000000032c2c7899 */ /* 0x000fe2000800063f */
[----:B------:R-:W-:Y:S01]  /*17f0*/  SEL R118, RZ, 0x1, P0 ;  /* 0x00000001ff767807 */ /* 0x000fe20000000000 */
[----:B------:R-:W-:-:S02]  /*1800*/  UISETP.EQ.U32.AND UP0, UPT, UR4, 0x1, !UP0 ;  /* 0x000000010400788c */ /* 0x000fc4000c702070 */
[----:B------:R-:W-:Y:S01]  /*1810*/  IMAD.IADD R106, R106, 0x1, -R3 ;  /* 0x000000016a6a7824 */ /* 0x000fe200078e0a03 */
[----:B0-----:R-:W-:Y:S01]  /*1820*/  ULEA UR42, UR5, UR42, 0x18 ;  /* 0x0000002a052a7291 */ /* 0x001fe2000f8ec03f */
[----:B------:R-:W-:Y:S01]  /*1830*/  IMAD.U32 R110, RZ, RZ, UR44 ;  /* 0x0000002cff6e7e24 */ /* 0x000fe2000f8e00ff */
[----:B------:R-:W-:Y:S01]  /*1840*/  LOP3.LUT R3, R0, 0xfffffffc, RZ, 0xc0, !PT ;  /* 0xfffffffc00037812 */ /* 0x000fe200078ec0ff */
[C-C-:B------:R-:W-:Y:S01]  /*1850*/  IMAD R113, R9.reuse, -0x10, -R106.reuse ;  /* 0xfffffff009717824 */ /* 0x140fe200078e0a6a */
[----:B------:R-:W-:Y:S01]  /*1860*/  UIADD3 UR45, UR42, 0x110, URZ ;  /* 0x000001102a2d7890 */ /* 0x000fe2000fffe03f */
[--C-:B------:R-:W-:Y:S01]  /*1870*/  SHF.R.S32.HI R107, RZ, 0x1f, R106.reuse ;  /* 0x0000001fff6b7819 */ /* 0x100fe2000001146a */
[----:B------:R-:W-:Y:S01]  /*1880*/  ULOP3.LUT UR40, UR36, 0x1, URZ, 0xfc, !UPT ;  /* 0x0000000124287892 */ /* 0x000fe2000f8efc3f */
[----:B------:R-:W-:Y:S01]  /*1890*/  LOP3.LUT R112, R110, 0x8, RZ, 0xc0, !PT ;  /* 0x000000086e707812 */ /* 0x000fe200078ec0ff */
[----:B------:R-:W-:Y:S01]  /*18a0*/  IMAD.IADD R108, R4, 0x1, -R3 ;  /* 0x00000001046c7824 */ /* 0x000fe200078e0a03 */
[----:B------:R-:W-:Y:S01]  /*18b0*/  LOP3.LUT R110, R110, 0x8, RZ, 0xc, !PT ;  /* 0x000000086e6e7812 */ /* 0x000fe200078e0cff */
[----:B------:R-:W-:Y:S01]  /*18c0*/  IMAD.U32 R109, RZ, RZ, UR45 ;  /* 0x0000002dff6d7e24 */ /* 0x000fe2000f8e00ff */
[----:B------:R-:W-:Y:S01]  /*18d0*/  LOP3.LUT R112, R112, 0x18, RZ, 0x3c, !PT ;  /* 0x0000001870707812 */ /* 0x000fe200078e3cff */
[----:B------:R-:W-:Y:S01]  /*18e0*/  IMAD.WIDE R106, R9, 0x10, R106 ;  /* 0x00000010096a7825 */ /* 0x000fe200078e026a */
[----:B------:R-:W-:-:S02]  /*18f0*/  USHF.L.U32 UR41, UR39, 0x1, URZ ;  /* 0x0000000127297899 */ /* 0x000fc4000800063f */
[----:B------:R-:W-:Y:S01]  /*1900*/  UIADD3 UR46, -UR46, UR39, URZ ;  /* 0x000000272e2e7290 */ /* 0x000fe2000fffe13f */
[----:B------:R-:W-:Y:S01]  /*1910*/  VIADD R111, R109, UR44 ;  /* 0x0000002c6d6f7c36 */ /* 0x000fe20008000000 */
[----:B------:R-:W-:Y:S01]  /*1920*/  USEL UR47, URZ, 0x1, !UP0 ;  /* 0x000000013f2f7887 */ /* 0x000fe2000c000000 */
[----:B------:R-:W-:-:S11]  /*1930*/  VIADD R113, R113, UR6 ;  /* 0x0000000671717c36 */ /* 0x000fd60008000000 */
.L_x_198:
[----:B------:R-:W-:Y:S01]  /*1940*/  SHF.L.U32 R0, R118, 0x1f, RZ ;  /* 0x0000001f76007819 */ /* 0x000fe200000006ff */
[----:B------:R-:W-:Y:S02]  /*1950*/  ULDC UR4, c[0x0][0x28c] ;  /* 0x0000a30000047ab9 */ /* 0x000fe40000000800 */
[----:B------:R-:W-:Y:S01]  /*1960*/  ISETP.LT.AND P1, PT, RZ, UR4, PT ;  /* 0x00000004ff007c0c */ /* 0x000fe2000bf21270 */
[----:B0-----:R-:W0:Y:S02]  /*1970*/  SYNCS.PHASECHK.TRANS64.TRYWAIT P0, [R109+UR44], R0 ;  /* 0x000000006d0075a7 */ /* 0x001e24000800016c */
[----:B0-----:R-:W-:Y:S10]  /*1980*/  @!P0 BRA `(.L_x_19) ;  /* 0x0000007c006c8947 */ /* 0x001ff40003800000 */
.L_x_232:
[----:B------:R-:W-:Y:S05]  /*1990*/  @P1 BRA `(.L_x_20) ;  /* 0x0000000000401947 */ /* 0x000fea0003800000 */
[----:B0-----:R-:W-:Y:S01]  /*19a0*/  MOV R0, 0x0 ;  /* 0x0000000000007802 */ /* 0x001fe20000000f00 */
[----:B------:R-:W-:Y:S01]  /*19b0*/  ULDC.64 UR4, c[0x4][0x68] ;  /* 0x01001a0000047ab9 */ /* 0x000fe20000000a00 */
[----:B------:R-:W-:Y:S01]  /*19c0*/  ULDC.64 UR6, c[0x4][0x8] ;  /* 0x0100020000067ab9 */ /* 0x000fe20000000a00 */
[----:B------:R-:W-:Y:S01]  /*19d0*/  IMAD.U32 R4, RZ, RZ, UR4 ;  /* 0x00000004ff047e24 */ /* 0x000fe2000f8e00ff */
[----:B------:R0:W1:Y:S01]  /*19e0*/  LDC.64 R14, c[0x4][R0] ;  /* 0x01000000000e7b82 */ /* 0x0000620000000a00 */
[----:B------:R-:W-:Y:S01]  /*19f0*/  IMAD.U32 R5, RZ, RZ, UR5 ;  /* 0x00000005ff057e24 */ /* 0x000fe2000f8e00ff */
[----:B------:R-:W-:Y:S01]  /*1a00*/  ULDC.64 UR4, c[0x4][0x70] ;  /* 0x01001c0000047ab9 */ /* 0x000fe20000000a00 */
[----:B------:R-:W-:Y:S02]  /*1a10*/  IMAD.U32 R10, RZ, RZ, UR6 ;  /* 0x00000006ff0a7e24 */ /* 0x000fe4000f8e00ff */
[----:B------:R-:W-:Y:S02]  /*1a20*/  IMAD.U32 R6, RZ, RZ, UR4 ;  /* 0x00000004ff067e24 */ /* 0x000fe4000f8e00ff */
[----:B------:R-:W-:-:S02]  /*1a30*/  IMAD.U32 R7, RZ, RZ, UR5 ;  /* 0x00000005ff077e24 */ /* 0x000fc4000f8e00ff */
[----:B------:R-:W-:Y:S02]  /*1a40*/  IMAD.U32 R11, RZ, RZ, UR7 ;  /* 0x00000007ff0b7e24 */ /* 0x000fe4000f8e00ff */
[----:B------:R-:W-:Y:S02]  /*1a50*/  IMAD.MOV.U32 R8, RZ, RZ, 0x1e1 ;  /* 0x000001e1ff087424 */ /* 0x000fe400078e00ff */
[----:B------:R-:W-:Y:S02]  /*1a60*/  IMAD.MOV.U32 R12, RZ, RZ, 0x1 ;  /* 0x00000001ff0c7424 */ /* 0x000fe400078e00ff */
[----:B0-----:R-:W-:-:S07]  /*1a70*/  IMAD.MOV.U32 R13, RZ, RZ, RZ ;  /* 0x000000ffff0d7224 */ /* 0x001fce00078e00ff */
[----:B------:R-:W-:-:S07]  /*1a80*/  LEPC R20, `(.L_x_20) ;  /* 0x000000001014794e */ /* 0x000fce0000000000 */
[----:B-1---5:R-:W-:Y:S05]  /*1a90*/  CALL.ABS.NOINC R14 ;  /* 0x000000000e007343 */ /* 0x022fea0003c00000 */
.L_x_20:
[----:B0-----:R-:W-:-:S05]  /*1aa0*/  IMAD.U32 R0, RZ, RZ, UR40 ;  /* 0x00000028ff007e24 */ /* 0x001fca000f8e00ff */
[----:B------:R-:W-:-:S13]  /*1ab0*/  ISETP.NE.AND P0, PT, R0, 0x3, PT ;  /* 0x000000030000780c */ /* 0x000fda0003f05270 */
[----:B------:R-:W-:Y:S05]  /*1ac0*/  @!P0 BRA `(.L_x_21) ;  /* 0x0000000000048947 */ /* 0x000fea0003800000 */
[----:B------:R-:W-:Y:S01]  /*1ad0*/  BPT.TRAP 0x1 ;  /* 0x000000040000795c */ /* 0x000fe20000300000 */
.L_x_21:
[----:B------:R-:W-:Y:S02]  /*1ae0*/  IMAD.U32 R3, RZ, RZ, UR43 ;  /* 0x0000002bff037e24 */ /* 0x000fe4000f8e00ff */
[----:B------:R-:W-:-:S03]  /*1af0*/  IMAD.U32 R0, RZ, RZ, UR47 ;  /* 0x0000002fff007e24 */ /* 0x000fc6000f8e00ff */
[----:B------:R-:W-:Y:S02]  /*1b00*/  LEA R3, R3, UR42, 0x3 ;  /* 0x0000002a03037c11 */ /* 0x000fe4000f8e18ff */
[----:B------:R-:W-:-:S04]  /*1b10*/  SHF.L.U32 R0, R0, 0x1f, RZ ;  /* 0x0000001f00007819 */ /* 0x000fc800000006ff */
[----:B------:R0:W1:Y:S01]  /*1b20*/  SYNCS.PHASECHK.TRANS64.TRYWAIT P1, [R3+URZ], R0 ;  /* 0x00000000030075a7 */ /* 0x000062000802017f */
[----:B------:R-:W-:Y:S05]  /*1b30*/  @!P0 BRA `(.L_x_22) ;  /* 0x0000000000048947 */ /* 0x000fea0003800000 */
[----:B------:R-:W-:Y:S01]  /*1b40*/  BPT.TRAP 0x1 ;  /* 0x000000040000795c */ /* 0x000fe20000300000 */
.L_x_22:
[----:B------:R-:W-:-:S05]  /*1b50*/  IMAD.U32 R4, RZ, RZ, UR46 ;  /* 0x0000002eff047e24 */ /* 0x000fca000f8e00ff */
[----:B------:R-:W-:Y:S01]  /*1b60*/  ISETP.GE.AND P2, PT, R4, 0x1, PT ;  /* 0x000000010400780c */ /* 0x000fe20003f46270 */
[----:B-1----:R-:W-:-:S12]  /*1b70*/  @P1 BRA `(.L_x_23) ;  /* 0x0000000000081947 */ /* 0x002fd80003800000 */
[----:B------:R-:W1:Y:S02]  /*1b80*/  SYNCS.PHASECHK.TRANS64.TRYWAIT P1, [R3+URZ], R0 ;  /* 0x00000000030075a7 */ /* 0x000e64000802017f */
[----:B-1----:R-:W-:Y:S05]  /*1b90*/  @!P1 BRA `(.L_x_24) ;  /* 0x0000007800fc9947 */ /* 0x002fea0003800000 */
.L_x_23:
[----:B------:R-:W-:Y:S05]  /*1ba0*/  WARPSYNC.ALL ;  /* 0x0000000000007948 */ /* 0x000fea0003800000 */
[----:B------:R-:W-:Y:S01]  /*1bb0*/  UIADD3 UR5, UR42, 0x200, URZ ;  /* 0x000002002a057890 */ /* 0x000fe2000fffe03f */
[----:B------:R-:W-:Y:S01]  /*1bc0*/  WARPGROUP.ARRIVE ;  /* 0x00000000000079c5 */ /* 0x000fe20000000000 */
[----:B------:R-:W-:Y:S02]  /*1bd0*/  UIADD3 UR4, UR42, 0x10200, URZ ;  /* 0x000102002a047890 */ /* 0x000fe4000fffe03f */
[----:B------:R-:W-:Y:S02]  /*1be0*/  USHF.R.U32.HI UR5, URZ, 0x4, UR5 ;  /* 0x000000043f057899 */ /* 0x000fe40008011605 */
[----:B------:R-:W-:-:S02]  /*1bf0*/  USHF.R.U32.HI UR4, URZ, 0x4, UR4 ;  /* 0x000000043f047899 */ /* 0x000fc40008011604 */
[----:B------:R-:W-:Y:S02]  /*1c00*/  ULOP3.LUT UR5, UR5, 0x3fff, URZ, 0xc0, !UPT ;  /* 0x00003fff05057892 */ /* 0x000fe4000f8ec03f */
[----:B------:R-:W-:Y:S02]  /*1c10*/  ULOP3.LUT UR4, UR4, 0x3fff, URZ, 0xc0, !UPT ;  /* 0x00003fff04047892 */ /* 0x000fe4000f8ec03f */
[----:B------:R-:W-:Y:S02]  /*1c20*/  ULOP3.LUT UR5, UR5, 0x10000, URZ, 0xfc, !UPT ;  /* 0x0001000005057892 */ /* 0x000fe4000f8efc3f */
[----:B------:R-:W-:Y:S02]  /*1c30*/  ULOP3.LUT UR4, UR4, 0x10000, URZ, 0xfc, !UPT ;  /* 0x0001000004047892 */ /* 0x000fe4000f8efc3f */
[----:B------:R-:W-:Y:S02]  /*1c40*/  ULEA UR6, UR43, UR5, 0x8 ;  /* 0x000000052b067291 */ /* 0x000fe4000f8e403f */
[----:B------:R-:W-:Y:S01]  /*1c50*/  UIMAD UR7, UR43, 0x280, UR4 ;  /* 0x000002802b0778a4 */ /* 0x000fe2000f8e0204 */
[----:B------:R-:W-:Y:S01]  /*1c60*/  UMOV UR9, 0x80000020 ;  /* 0x8000002000097882 */ /* 0x000fe20000000000 */
[----:B------:R-:W-:-:S02]  /*1c70*/  UMOV UR11, 0x80000020 ;  /* 0x80000020000b7882 */ /* 0x000fc40000000000 */
[----:B------:R-:W-:Y:S01]  /*1c80*/  UIADD3 UR12, UR7, 0x80, URZ ;  /* 0x00000080070c7890 */ /* 0x000fe2000fffe03f */
[----:B------:R-:W-:Y:S02]  /*1c90*/  UMOV UR8, UR6 ;  /* 0x0000000600087c82 */ /* 0x000fe40008000000 */
[----:B------:R-:W-:Y:S01]  /*1ca0*/  UMOV UR10, UR7 ;  /* 0x00000007000a7c82 */ /* 0x000fe20008000000 */
[----:B------:R-:W-:Y:S01]  /*1cb0*/  UIADD3 UR13, UR7, 0x100, URZ ;  /* 0x00000100070d7890 */ /* 0x000fe2000fffe03f */
[----:B------:R-:W-:Y:S01]  /*1cc0*/  HGMMA.64x32x16.F32 R88, gdesc[UR8], RZ, !UPT, gsb0 ;  /* 0x00600000085879f0 */ /* 0x000fe2000c0008ff */
[----:B------:R-:W-:Y:S01]  /*1cd0*/  UMOV UR11, 0x80000020 ;  /* 0x80000020000b7882 */ /* 0x000fe20000000000 */
[----:B------:R-:W-:Y:S01]  /*1ce0*/  UMOV UR10, UR12 ;  /* 0x0000000c000a7c82 */ /* 0x000fe20008000000 */
[----:B------:R-:W-:Y:S02]  /*1cf0*/  UIADD3 UR14, UR7, 0x180, URZ ;  /* 0x00000180070e7890 */ /* 0x000fe4000fffe03f */
[----:B------:R-:W-:Y:S01]  /*1d00*/  UIADD3 UR12, UR7, 0x200, URZ ;  /* 0x00000200070c7890 */ /* 0x000fe2000fffe03f */
[----:B------:R-:W-:-:S02]  /*1d10*/  WARPGROUP.DEPBAR.LE gsb0, 0x0 ;  /* 0x00008000000079c5 */ /* 0x000fc40000010000 */
[----:B------:R-:W-:-:S06]  /*1d20*/  WARPGROUP.ARRIVE ;  /* 0x00000000000079c5 */ /* 0x000fcc0000000000 */
[----:B------:R-:W-:Y:S01]  /*1d30*/  HGMMA.64x32x16.F32 R72, gdesc[UR8], RZ, !UPT, gsb0 ;  /* 0x00600000084879f0 */ /* 0x000fe2000c0008ff */
[----:B------:R-:W-:Y:S01]  /*1d40*/  UMOV UR10, UR13 ;  /* 0x0000000d000a7c82 */ /* 0x000fe20008000000 */
[----:B------:R-:W-:Y:S01]  /*1d50*/  UMOV UR11, 0x80000020 ;  /* 0x80000020000b7882 */ /* 0x000fe20000000000 */
[----:B------:R-:W-:Y:S01]  /*1d60*/  UIADD3 UR13, UR7, 0x182, URZ ;  /* 0x00000182070d7890 */ /* 0x000fe2000fffe03f */
[----:B------:R-:W-:Y:S02]  /*1d70*/  WARPGROUP.DEPBAR.LE gsb0, 0x0 ;  /* 0x00008000000079c5 */ /* 0x000fe40000010000 */
[----:B------:R-:W-:-:S06]  /*1d80*/  WARPGROUP.ARRIVE ;  /* 0x00000000000079c5 */ /* 0x000fcc0000000000 */
[----:B------:R-:W-:Y:S01]  /*1d90*/  HGMMA.64x32x16.F32 R56, gdesc[UR8], RZ, !UPT, gsb0 ;  /* 0x00600000083879f0 */ /* 0x000fe2000c0008ff */
[----:B------:R-:W-:Y:S01]  /*1da0*/  UMOV UR10, UR14 ;  /* 0x0000000e000a7c82 */ /* 0x000fe20008000000 */
[----:B------:R-:W-:Y:S01]  /*1db0*/  UMOV UR11, 0x80000020 ;  /* 0x80000020000b7882 */ /* 0x000fe20000000000 */
[----:B------:R-:W-:Y:S02]  /*1dc0*/  WARPGROUP.DEPBAR.LE gsb0, 0x0 ;  /* 0x00008000000079c5 */ /* 0x000fe40000010000 */
        /* <DEDUP_REMOVED lines=8> */
[----:B------:R-:W-:Y:S02]  /*1e50*/  UIADD3 UR8, UR6, 0x2, URZ ;  /* 0x0000000206087890 */ /* 0x000fe4000fffe03f */
[----:B------:R-:W-:Y:S01]  /*1e60*/  UIADD3 UR10, UR7, 0x2, URZ ;  /* 0x00000002070a7890 */ /* 0x000fe2000fffe03f */
[----:B------:R-:W-:Y:S01]  /*1e70*/  UMOV UR9, 0x80000020 ;  /* 0x8000002000097882 */ /* 0x000fe20000000000 */
[----:B------:R-:W-:Y:S01]  /*1e80*/  UMOV UR11, 0x80000020 ;  /* 0x80000020000b7882 */ /* 0x000fe20000000000 */
[----:B------:R-:W-:Y:S02]  /*1e90*/  UIADD3 UR6, UR7, 0x82, URZ ;  /* 0x0000008207067890 */ /* 0x000fe4000fffe03f */
[----:B------:R-:W-:Y:S01]  /*1ea0*/  UIADD3 UR7, UR7, 0x202, URZ ;  /* 0x0000020207077890 */ /* 0x000fe2000fffe03f */
[----:B------:R-:W-:Y:S02]  /*1eb0*/  WARPGROUP.DEPBAR.LE gsb0, 0x0 ;  /* 0x00008000000079c5 */ /* 0x000fe40000010000 */
[----:B------:R-:W-:-:S06]  /*1ec0*/  WARPGROUP.ARRIVE ;  /* 0x00000000000079c5 */ /* 0x000fcc0000000000 */
[----:B------:R-:W-:Y:S01]  /*1ed0*/  HGMMA.64x32x16.F32 R88, gdesc[UR8], R88, gsb0 ;  /* 0x00600000085879f0 */ /* 0x000fe20008000858 */
[----:B------:R-:W-:Y:S01]  /*1ee0*/  UMOV UR10, UR6 ;  /* 0x00000006000a7c82 */ /* 0x000fe20008000000 */
[----:B------:R-:W-:Y:S01]  /*1ef0*/  UMOV UR11, 0x80000020 ;  /* 0x80000020000b7882 */ /* 0x000fe20000000000 */
        /* <DEDUP_REMOVED lines=17> */
[----:B------:R-:W-:Y:S03]  /*2010*/  HGMMA.64x32x16.F32 R24, gdesc[UR8], R24, gsb0 ;  /* 0x00600000081879f0 */ /* 0x000fe60008000818 */
[----:B------:R-:W-:Y:S02]  /*2020*/  WARPGROUP.DEPBAR.LE gsb0, 0x0 ;  /* 0x00008000000079c5 */ /* 0x000fe40000010000 */
[----:B------:R-:W-:Y:S05]  /*2030*/  @!P2 BRA `(.L_x_25) ;  /* 0x0000000400a0a947 */ /* 0x000fea0003800000 */
[----:B------:R-:W-:Y:S01]  /*2040*/  UIADD3 UR6, UR43, 0x1, URZ ;  /* 0x000000012b067890 */ /* 0x000fe2000fffe03f */
[----:B01----:R-:W-:Y:S02]  /*2050*/  IMAD.U32 R0, RZ, RZ, UR46 ;  /* 0x0000002eff007e24 */ /* 0x003fe4000f8e00ff */
[----:B------:R-:W-:Y:S01]  /*2060*/  IMAD.U32 R3, RZ, RZ, UR43 ;  /* 0x0000002bff037e24 */ /* 0x000fe2000f8e00ff */
[----:B------:R-:W-:-:S04]  /*2070*/  UISETP.NE.AND UP0, UPT, UR6, 0x10, UPT ;  /* 0x000000100600788c */ /* 0x000fc8000bf05270 */
[----:B------:R-:W-:Y:S02]  /*2080*/  USEL UR7, URZ, 0x1, UP0 ;  /* 0x000000013f077887 */ /* 0x000fe40008000000 */
[----:B------:R-:W-:Y:S02]  /*2090*/  USEL UR6, UR6, URZ, UP0 ;  /* 0x0000003f06067287 */ /* 0x000fe40008000000 */
[----:B------:R-:W-:-:S06]  /*20a0*/  ULOP3.LUT UR7, UR47, UR7, URZ, 0x3c, !UPT ;  /* 0x000000072f077292 */ /* 0x000fcc000f8e3c3f */
[----:B------:R-:W-:-:S07]  /*20b0*/  IMAD.U32 R6, RZ, RZ, UR7 ;  /* 0x00000007ff067e24 */ /* 0x000fce000f8e00ff */
.L_x_32:
[----:B------:R-:W-:Y:S05]  /*20c0*/  @!P0 BRA `(.L_x_26) ;  /* 0x0000000000048947 */ /* 0x000fea0003800000 */
[----:B------:R-:W-:Y:S01]  /*20d0*/  BPT.TRAP 0x1 ;  /* 0x000000040000795c */ /* 0x000fe20000300000 */
.L_x_26:
[----:B------:R-:W-:Y:S01]  /*20e0*/  ULEA UR7, UR6, UR42, 0x3 ;  /* 0x0000002a06077291 */ /* 0x000fe2000f8e183f */
[----:B------:R-:W-:-:S08]  /*20f0*/  SHF.L.U32 R4, R6, 0x1f, RZ ;  /* 0x0000001f06047819 */ /* 0x000fd000000006ff */
[----:B------:R0:W1:Y:S01]  /*2100*/  SYNCS.PHASECHK.TRANS64.TRYWAIT P1, [UR7], R4 ;  /* 0x00000004ff0075a7 */ /* 0x0000620008020147 */
[----:B------:R-:W-:Y:S05]  /*2110*/  @!P0 BRA `(.L_x_27) ;  /* 0x0000000000048947 */ /* 0x000fea0003800000 */
[----:B------:R-:W-:Y:S01]  /*2120*/  BPT.TRAP 0x1 ;  /* 0x000000040000795c */ /* 0x000fe20000300000 */
.L_x_27:
[----:B-1----:R-:W-:Y:S05]  /*2130*/  @P1 BRA `(.L_x_28) ;  /* 0x0000000000081947 */ /* 0x002fea0003800000 */
[----:B------:R-:W1:Y:S02]  /*2140*/  SYNCS.PHASECHK.TRANS64.TRYWAIT P1, [UR7], R4 ;  /* 0x00000004ff0075a7 */ /* 0x000e640008020147 */
[----:B-1----:R-:W-:Y:S05]  /*2150*/  @!P1 BRA `(.L_x_29) ;  /* 0x0000007400a09947 */ /* 0x002fea0003800000 */
.L_x_28:
[----:B------:R-:W-:Y:S01]  /*2160*/  ULEA UR7, UR6, UR5, 0x8 ;  /* 0x0000000506077291 */ /* 0x000fe2000f8e403f */
[----:B------:R-:W-:Y:S01]  /*2170*/  WARPGROUP.ARRIVE ;  /* 0x00000000000079c5 */ /* 0x000fe20000000000 */
[----:B------:R-:W-:Y:S01]  /*2180*/  UIMAD UR12, UR6, 0x280, UR4 ;  /* 0x00000280060c78a4 */ /* 0x000fe2000f8e0204 */
[----:B------:R-:W-:Y:S01]  /*2190*/  UMOV UR9, 0x80000020 ;  /* 0x8000002000097882 */ /* 0x000fe20000000000 */
[----:B------:R-:W-:Y:S02]  /*21a0*/  UMOV UR11, 0x80000020 ;  /* 0x80000020000b7882 */ /* 0x000fe40000000000 */
[----:B------:R-:W-:Y:S01]  /*21b0*/  UIADD3 UR13, UR12, 0x80, URZ ;  /* 0x000000800c0d7890 */ /* 0x000fe2000fffe03f */
[----:B------:R-:W-:Y:S02]  /*21c0*/  UMOV UR8, UR7 ;  /* 0x0000000700087c82 */ /* 0x000fe40008000000 */
[----:B------:R-:W-:Y:S01]  /*21d0*/  UMOV UR10, UR12 ;  /* 0x0000000c000a7c82 */ /* 0x000fe20008000000 */
[----:B------:R-:W-:Y:S01]  /*21e0*/  UIADD3 UR14, UR12, 0x100, URZ ;  /* 0x000001000c0e7890 */ /* 0x000fe2000fffe03f */
[----:B------:R-:W-:Y:S01]  /*21f0*/  HGMMA.64x32x16.F32 R88, gdesc[UR8], R88, gsb0 ;  /* 0x00600000085879f0 */ /* 0x000fe20008000858 */
[----:B------:R-:W-:Y:S01]  /*2200*/  UMOV UR11, 0x80000020 ;  /* 0x80000020000b7882 */ /* 0x000fe20000000000 */
[----:B------:R-:W-:Y:S01]  /*2210*/  UMOV UR10, UR13 ;  /* 0x0000000d000a7c82 */ /* 0x000fe20008000000 */
[----:B------:R-:W-:-:S02]  /*2220*/  UIADD3 UR15, UR12, 0x180, URZ ;  /* 0x000001800c0f7890 */ /* 0x000fc4000fffe03f */
[----:B------:R-:W-:Y:S01]  /*2230*/  UIADD3 UR13, UR12, 0x200, URZ ;  /* 0x000002000c0d7890 */ /* 0x000fe2000fffe03f */
[----:B------:R-:W-:Y:S02]  /*2240*/  WARPGROUP.DEPBAR.LE gsb0, 0x0 ;  /* 0x00008000000079c5 */ /* 0x000fe40000010000 */
[----:B------:R-:W-:-:S06]  /*2250*/  WARPGROUP.ARRIVE ;  /* 0x00000000000079c5 */ /* 0x000fcc0000000000 */
[----:B------:R-:W-:Y:S01]  /*2260*/  HGMMA.64x32x16.F32 R72, gdesc[UR8], R72, gsb0 ;  /* 0x00600000084879f0 */ /* 0x000fe20008000848 */
[----:B------:R-:W-:Y:S01]  /*2270*/  UMOV UR10, UR14 ;  /* 0x0000000e000a7c82 */ /* 0x000fe20008000000 */
[----:B------:R-:W-:Y:S01]  /*2280*/  UMOV UR11, 0x80000020 ;  /* 0x80000020000b7882 */ /* 0x000fe20000000000 */
        /* <DEDUP_REMOVED lines=46> */
[----:B------:R-:W-:Y:S01]  /*2570*/  BPT.TRAP 0x1 ;  /* 0x000000040000795c */ /* 0x000fe20000300000 */
.L_x_30:
[----:B------:R-:W-:Y:S01]  /*2580*/  ISETP.NE.AND P1, PT, R23, RZ, PT ;  /* 0x000000ff1700720c */ /* 0x000fe20003f25270 */
[----:B------:R-:W-:-:S12]  /*2590*/  UISETP.GT.U32.AND UP0, UPT, UR36, 0x1, UPT ;  /* 0x000000012400788c */ /* 0x000fd8000bf04070 */
[----:B01----:R-:W-:-:S05]  /*25a0*/  @P1 LEA R4, R3, UR42, 0x3 ;  /* 0x0000002a03041c11 */ /* 0x003fca000f8e18ff */
[----:B------:R-:W-:-:S05]  /*25b0*/  @P1 VIADD R5, R4, 0x80 ;  /* 0x0000008004051836 */ /* 0x000fca0000000000 */
[----:B------:R-:W-:-:S04]  /*25c0*/  @P1 PRMT R5, R22, 0x654, R5 ;  /* 0x0000065416051816 */ /* 0x000fc80000000005 */
[----:B------:R0:W-:Y:S01]  /*25d0*/  @P1 SYNCS.ARRIVE.TRANS64.RED.A1T0 RZ, [R5+URZ], RZ ;  /* 0x000000ff05ff19a7 */ /* 0x0001e2000810043f */
[----:B------:R-:W-:-:S13]  /*25e0*/  PLOP3.LUT P1, PT, PT, PT, UP0, 0x80, 0x0 ;  /* 0x000000000000781c */ /* 0x000fda0003f2f008 */
[----:B0-----:R-:W-:Y:S05]  /*25f0*/  @P1 BRA `(.L_x_31) ;  /* 0x0000000000041947 */ /* 0x001fea0003800000 */
[----:B------:R-:W-:Y:S01]  /*2600*/  BPT.TRAP 0x1 ;  /* 0x000000040000795c */ /* 0x000fe20000300000 */
.L_x_31:
[----:B------:R-:W-:Y:S01]  /*2610*/  UIADD3 UR6, UR6, 0x1, URZ ;  /* 0x0000000106067890 */ /* 0x000fe2000fffe03f */
[C---:B------:R-:W-:Y:S01]  /*2620*/  ISETP.GT.AND P2, PT, R0.reuse, 0x1, PT ;  /* 0x000000010000780c */ /* 0x040fe20003f44270 */
[----:B------:R-:W-:Y:S02]  /*2630*/  VIADD R3, R3, 0x1 ;  /* 0x0000000103037836 */ /* 0x000fe40000000000 */
[----:B------:R-:W-:Y:S01]  /*2640*/  UISETP.NE.AND UP0, UPT, UR6, 0x10, UPT ;  /* 0x000000100600788c */ /* 0x000fe2000bf05270 */
[----:B------:R-:W-:Y:S02]  /*2650*/  VIADD R0, R0, 0xffffffff ;  /* 0xffffffff00007836 */ /* 0x000fe40000000000 */
[C---:B------:R-:W-:Y:S01]  /*2660*/  ISETP.NE.AND P1, PT, R3.reuse, 0x10, PT ;  /* 0x000000100300780c */ /* 0x040fe20003f25270 */
[----:B------:R-:W-:Y:S02]  /*2670*/  USEL UR7, URZ, 0x1, UP0 ;  /* 0x000000013f077887 */ /* 0x000fe40008000000 */
[----:B------:R-:W-:Y:S01]  /*2680*/  USEL UR6, UR6, URZ, UP0 ;  /* 0x0000003f06067287 */ /* 0x000fe20008000000 */
[----:B------:R-:W-:-:S03]  /*2690*/  SEL R3, R3, RZ, P1 ;  /* 0x000000ff03037207 */ /* 0x000fc60000800000 */
[----:B------:R-:W-:Y:S01]  /*26a0*/  LOP3.LUT R6, R6, UR7, RZ, 0x3c, !PT ;  /* 0x0000000706067c12 */ /* 0x000fe2000f8e3cff */
[----:B------:R-:W-:Y:S07]  /*26b0*/  @P2 BRA `(.L_x_32) ;  /* 0xfffffff800802947 */ /* 0x000fee000383ffff */
.L_x_25:
[----:B01----:R-:W0:Y:S01]  /*26c0*/  LDC R0, c[0x0][0x28c] ;  /* 0x0000a300ff007b82 */ /* 0x003e220000000800 */
[----:B------:R1:W-:Y:S01]  /*26d0*/  SYNCS.ARRIVE.TRANS64.A1T0 RZ, [R110+UR45], RZ ;  /* 0x000000ff6eff79a7 */ /* 0x0003e2000810002d */
[----:B0-----:R-:W-:-:S13]  /*26e0*/  ISETP.GE.AND P1, PT, R0, 0x1, PT ;  /* 0x000000010000780c */ /* 0x001fda0003f26270 */
[----:B-1----:R-:W-:Y:S05]  /*26f0*/  @!P1 BRA `(.L_x_33) ;  /* 0x0000000000409947 */ /* 0x002fea0003800000 */
[----:B------:R-:W-:Y:S05]  /*2700*/  @!P0 BRA `(.L_x_34) ;  /* 0x0000000000048947 */ /* 0x000fea0003800000 */
[----:B------:R-:W-:Y:S01]  /*2710*/  BPT.TRAP 0x1 ;  /* 0x000000040000795c */ /* 0x000fe20000300000 */
.L_x_34:
[----:B------:R-:W-:Y:S01]  /*2720*/  ISETP.NE.AND P0, PT, R23, RZ, PT ;  /* 0x000000ff1700720c */ /* 0x000fe20003f05270 */
[----:B------:R-:W-:-:S12]  /*2730*/  IMAD.U32 R3, RZ, RZ, UR42 ;  /* 0x0000002aff037e24 */ /* 0x000fd8000f8e00ff */
[----:B------:R-:W-:-:S05]  /*2740*/  VOTEU.ANY UP0, P0 ;  /* 0x00000000003f7886 */ /* 0x000fca0000000100 */
[----:B------:R-:W-:Y:S02]  /*2750*/  @UP0 UIADD3 UR4, UR46, UR43, URZ ;  /* 0x0000002b2e040290 */ /* 0x000fe4000fffe03f */
[----:B------:R-:W-:-:S04]  /*2760*/  UISETP.GT.U32.AND UP0, UPT, UR36, 0x1, UPT ;  /* 0x000000012400788c */ /* 0x000fc8000bf04070 */
[----:B------:R-:W-:-:S04]  /*2770*/  IMAD.U32 R0, RZ, RZ, UR4 ;  /* 0x00000004ff007e24 */ /* 0x000fc8000f8e00ff */
[----:B------:R-:W-:-:S05]  /*2780*/  @P0 IMAD.SHL.U32 R0, R0, 0x8, RZ ;  /* 0x0000000800000824 */ /* 0x000fca00078e00ff */
[----:B------:R-:W-:-:S04]  /*2790*/  @P0 LOP3.LUT R0, R0, 0x78, RZ, 0xc0, !PT ;  /* 0x0000007800000812 */ /* 0x000fc800078ec0ff */
[----:B------:R-:W-:-:S04]  /*27a0*/  @P0 IADD3 R3, R3, 0x80, R0 ;  /* 0x0000008003030810 */ /* 0x000fc80007ffe000 */
[----:B------:R-:W-:-:S04]  /*27b0*/  @P0 PRMT R3, R22, 0x654, R3 ;  /* 0x0000065416030816 */ /* 0x000fc80000000003 */
[----:B------:R0:W-:Y:S01]  /*27c0*/  @P0 SYNCS.ARRIVE.TRANS64.RED.A1T0 RZ, [R3+URZ], RZ ;  /* 0x000000ff03ff09a7 */ /* 0x0001e2000810043f */
[----:B------:R-:W-:-:S13]  /*27d0*/  PLOP3.LUT P0, PT, PT, PT, UP0, 0x80, 0x0 ;  /* 0x000000000000781c */ /* 0x000fda0003f0f008 */
[----:B0-----:R-:W-:Y:S05]  /*27e0*/  @P0 BRA `(.L_x_33) ;  /* 0x0000000000040947 */ /* 0x001fea0003800000 */
[----:B------:R-:W-:Y:S01]  /*27f0*/  BPT.TRAP 0x1 ;  /* 0x000000040000795c */ /* 0x000fe20000300000 */
.L_x_33:
[----:B------:R-:W-:Y:S01]  /*2800*/  SHF.L.U32 R0, R118, 0x1f, RZ ;  /* 0x0000001f76007819 */ /* 0x000fe200000006ff */
[----:B------:R-:W-:Y:S01]  /*2810*/  UIADD3 UR43, UR41, UR43, URZ ;  /* 0x0000002b292b7290 */ /* 0x000fe2000fffe03f */
[----:B------:R-:W0:Y:S01]  /*2820*/  LDC R7, c[0x0][0x288] ;  /* 0x0000a200ff077b82 */ /* 0x000e220000000800 */
[----:B------:R-:W-:Y:S02]  /*2830*/  IMAD.SHL.U32 R12, R108, 0x2, RZ ;  /* 0x000000026c0c7824 */ /* 0x000fe400078e00ff */
[----:B------:R-:W-:Y:S02]  /*2840*/  USHF.R.U32.HI UR4, URZ, 0x4, UR43 ;  /* 0x000000043f047899 */ /* 0x000fe4000801162b */
[----:B------:R-:W-:Y:S01]  /*2850*/  UISETP.GT.U32.AND UP0, UPT, UR43, 0xf, UPT ;  /* 0x0000000f2b00788c */ /* 0x000fe2000bf04070 */
[----:B------:R-:W-:Y:S01]  /*2860*/  SHF.R.S32.HI R13, RZ, 0x1f, R12 ;  /* 0x0000001fff0d7819 */ /* 0x000fe2000001140c */
[----:B------:R-:W-:Y:S01]  /*2870*/  ULOP3.LUT UR4, UR4, 0x1, URZ, 0xc0, !UPT ;  /* 0x0000000104047892 */ /* 0x000fe2000f8ec03f */
[----:B------:R-:W1:Y:S01]  /*2880*/  SYNCS.PHASECHK.TRANS64.TRYWAIT P0, [R109+UR44+0x10], R0 ;  /* 0x000010006d0075a7 */ /* 0x000e62000800016c */
[----:B------:R-:W-:-:S02]  /*2890*/  UISETP.LT.U32.AND UP0, UPT, UR41, 0x10, UP0 ;  /* 0x000000102900788c */ /* 0x000fc40008701070 */
[----:B------:R-:W-:Y:S02]  /*28a0*/  UISETP.NE.U32.AND UP1, UPT, UR4, 0x1, UPT ;  /* 0x000000010400788c */ /* 0x000fe4000bf25070 */
[----:B------:R-:W-:Y:S02]  /*28b0*/  USEL UR5, URZ, 0x1, !UP0 ;  /* 0x000000013f057887 */ /* 0x000fe4000c000000 */
[----:B------:R-:W-:Y:S02]  /*28c0*/  UISETP.GT.U32.AND UP1, UPT, UR41, 0xf, !UP1 ;  /* 0x0000000f2900788c */ /* 0x000fe4000cf24070 */
[----:B------:R-:W-:Y:S02]  /*28d0*/  ULOP3.LUT UR43, UR43, 0xf, URZ, 0xc0, !UPT ;  /* 0x0000000f2b2b7892 */ /* 0x000fe4000f8ec03f */
[----:B------:R-:W-:-:S04]  /*28e0*/  USEL UR4, URZ, 0x1, !UP1 ;  /* 0x000000013f047887 */ /* 0x000fc8000c800000 */
[----:B------:R-:W-:Y:S01]  /*28f0*/  ULOP3.LUT UR47, UR4, UR47, UR5, 0x96, !UPT ;  /* 0x0000002f042f7292 */ /* 0x000fe2000f8e9605 */
[----:B01----:R-:W-:Y:S11]  /*2900*/  @!P0 BRA `(.L_x_35) ;  /* 0x0000006c00cc8947 */ /* 0x003ff60003800000 */
.L_x_233:
[----:B------:R-:W-:Y:S01]  /*2910*/  IMAD.SHL.U32 R4, R18, 0x40, RZ ;  /* 0x0000004012047824 */ /* 0x000fe200078e00ff */
[----:B------:R-:W-:Y:S01]  /*2920*/  ULDC UR6, c[0x0][0x284] ;  /* 0x0000a10000067ab9 */ /* 0x000fe20000000800 */
[----:B------:R-:W-:Y:S01]  /*2930*/  IMAD R114, R2, 0xa0, RZ ;  /* 0x000000a002727824 */ /* 0x000fe200078e02ff */
[----:B------:R-:W-:Y:S01]  /*2940*/  SHF.R.S32.HI R11, RZ, 0x1f, R19 ;  /* 0x0000001fff0b7819 */ /* 0x000fe20000011413 */
[----:B------:R-:W-:Y:S01]  /*2950*/  ULDC.64 UR4, c[0x0][0x5d0] ;  /* 0x0001740000047ab9 */ /* 0x000fe20000000a00 */
[----:B------:R-:W-:Y:S01]  /*2960*/  ISETP.GE.AND P0, PT, R4, UR6, PT ;  /* 0x0000000604007c0c */ /* 0x000fe2000bf06270 */
[----:B------:R-:W-:Y:S01]  /*2970*/  IMAD.WIDE.U32 R2, R19, UR4, R12 ;  /* 0x0000000413027c25 */ /* 0x000fe2000f8e000c */
[----:B------:R-:W-:Y:S02]  /*2980*/  SHF.R.S32.HI R115, RZ, 0x1f, R114 ;  /* 0x0000001fff737819 */ /* 0x000fe40000011472 */
[C---:B------:R-:W-:Y:S01]  /*2990*/  ISETP.GE.OR P0, PT, R114.reuse, R7, P0 ;  /* 0x000000077200720c */ /* 0x040fe20000706670 */
[----:B0-----:R-:W-:Y:S01]  /*29a0*/  IMAD R0, R11, UR4, RZ ;  /* 0x000000040b007c24 */ /* 0x001fe2000f8e02ff */
[----:B------:R-:W-:-:S03]  /*29b0*/  IADD3 R8, P1, R114, R2, RZ ;  /* 0x0000000272087210 */ /* 0x000fc60007f3e0ff */
[----:B------:R-:W-:-:S05]  /*29c0*/  IMAD R5, R19, UR5, R0 ;  /* 0x0000000513057c24 */ /* 0x000fca000f8e0200 */
[----:B------:R-:W-:-:S03]  /*29d0*/  IADD3.X R9, R115, R3, R5, P1, !PT ;  /* 0x0000000373097210 */ /* 0x000fc60000ffe405 */
[----:B------:R-:W-:Y:S05]  /*29e0*/  @P0 BRA `(.L_x_36) ;  /* 0x0000004c00c40947 */ /* 0x000fea0003800000 */
[----:B------:R-:W0:Y:S01]  /*29f0*/  LDC.64 R2, c[0x0][0x5c8] ;  /* 0x00017200ff027b82 */ /* 0x000e220000000a00 */
[----:B-----5:R-:W-:Y:S01]  /*2a00*/  FSETP.NEU.AND P1, PT, R105, RZ, PT ;  /* 0x000000ff6900720b */ /* 0x020fe20003f2d000 */
[----:B------:R-:W-:Y:S01]  /*2a10*/  IMAD R5, R108, -0x2, R7 ;  /* 0xfffffffe6c057824 */ /* 0x000fe200078e0207 */
[----:B------:R-:W-:Y:S01]  /*2a20*/  BSSY B0, `(.L_x_36) ;  /* 0x00004ed000007945 */ /* 0x000fe20003800000 */
[----:B------:R-:W-:-:S04]  /*2a30*/  IMAD.WIDE R120, R18, 0x40, R106 ;  /* 0x0000004012787825 */ /* 0x000fc800078e026a */
[----:B------:R-:W-:Y:S02]  /*2a40*/  IMAD.IADD R0, R5, 0x1, -R114 ;  /* 0x0000000105007824 */ /* 0x000fe400078e0a72 */
[----:B------:R-:W-:-:S03]  /*2a50*/  IMAD.IADD R4, R113, 0x1, -R4 ;  /* 0x0000000171047824 */ /* 0x000fc600078e0a04 */
[----:B------:R-:W-:-:S04]  /*2a60*/  ISETP.GT.AND P0, PT, R0, RZ, PT ;  /* 0x000000ff0000720c */ /* 0x000fc80003f04270 */
[----:B------:R-:W-:Y:S01]  /*2a70*/  ISETP.GT.AND P2, PT, R4, RZ, P0 ;  /* 0x000000ff0400720c */ /* 0x000fe20000744270 */
[-C--:B0-----:R-:W-:Y:S02]  /*2a80*/  IMAD R5, R121, R2.reuse, RZ ;  /* 0x0000000279057224 */ /* 0x081fe400078e02ff */
[----:B------:R-:W-:-:S04]  /*2a90*/  IMAD.WIDE.U32 R8, R120, R2, R8 ;  /* 0x0000000278087225 */ /* 0x000fc800078e0008 */
[----:B------:R-:W-:-:S04]  /*2aa0*/  IMAD R5, R120, R3, R5 ;  /* 0x0000000378057224 */ /* 0x000fc800078e0205 */
[----:B------:R-:W-:Y:S01]  /*2ab0*/  IMAD.IADD R129, R9, 0x1, R5 ;  /* 0x0000000109817824 */ /* 0x000fe200078e0205 */
[----:B------:R-:W-:Y:S06]  /*2ac0*/  @!P1 BRA `(.L_x_37) ;  /* 0x0000003400c09947 */ /* 0x000fec0003800000 */
[----:B------:R-:W0:Y:S01]  /*2ad0*/  LDC.64 R122, c[0x0][0x5b8] ;  /* 0x00016e00ff7a7b82 */ /* 0x000e220000000a00 */
[----:B------:R-:W-:-:S07]  /*2ae0*/  ULDC.64 UR4, c[0x0][0x5c0] ;  /* 0x0001700000047ab9 */ /* 0x000fce0000000a00 */
[----:B------:R-:W1:Y:S08]  /*2af0*/  LDC.64 R124, c[0x0][0x5b0] ;  /* 0x00016c00ff7c7b82 */ /* 0x000e700000000a00 */
[----:B------:R-:W2:Y:S01]  /*2b00*/  LDC.64 R126, c[0x0][0x5a8] ;  /* 0x00016a00ff7e7b82 */ /* 0x000ea20000000a00 */
[-C--:B0-----:R-:W-:Y:S02]  /*2b10*/  IMAD R10, R11, R122.reuse, RZ ;  /* 0x0000007a0b0a7224 */ /* 0x081fe400078e02ff */
[----:B------:R-:W-:-:S04]  /*2b20*/  IMAD.WIDE.U32 R6, R19, R122, R12 ;  /* 0x0000007a13067225 */ /* 0x000fc800078e000c */
[----:B------:R-:W-:Y:S01]  /*2b30*/  IMAD R119, R19, R123, R10 ;  /* 0x0000007b13777224 */ /* 0x000fe200078e020a */
[----:B------:R-:W-:Y:S01]  /*2b40*/  IADD3 R14, P1, R114, R6, RZ ;  /* 0x00000006720e7210 */ /* 0x000fe20007f3e0ff */
[----:B-1----:R-:W-:-:S03]  /*2b50*/  IMAD R5, R121, R124, RZ ;  /* 0x0000007c79057224 */ /* 0x002fc600078e02ff */
[----:B------:R-:W-:Y:S01]  /*2b60*/  IADD3.X R15, R115, R7, R119, P1, !PT ;  /* 0x00000007730f7210 */ /* 0x000fe20000ffe477 */
[C---:B------:R-:W-:Y:S02]  /*2b70*/  IMAD R123, R120.reuse, R125, R5 ;  /* 0x0000007d787b7224 */ /* 0x040fe400078e0205 */
[----:B------:R-:W-:-:S04]  /*2b80*/  IMAD.WIDE.U32 R6, R120, R124, R14 ;  /* 0x0000007c78067225 */ /* 0x000fc800078e000e */
[----:B------:R-:W-:Y:S01]  /*2b90*/  IMAD.IADD R5, R7, 0x1, R123 ;  /* 0x0000000107057824 */ /* 0x000fe200078e027b */
[----:B--2---:R-:W-:-:S04]  /*2ba0*/  LEA R20, P1, R6, R126, 0x1 ;  /* 0x0000007e06147211 */ /* 0x004fc800078208ff */
[----:B------:R-:W-:-:S05]  /*2bb0*/  LEA.HI.X R21, R6, R127, R5, 0x1, P1 ;  /* 0x0000007f06157211 */ /* 0x000fca00008f0c05 */
[----:B------:R-:W2:Y:S01]  /*2bc0*/  @P2 LDG.E.LTC128B.U16 R5, desc[UR50][R20.64] ;  /* 0x0000003214052981 */ /* 0x000ea2000c1e1520 */
[----:B------:R-:W-:Y:S01]  /*2bd0*/  IMAD.WIDE.U32 R6, R120, R124, R114 ;  /* 0x0000007c78067225 */ /* 0x000fe200078e0072 */
[----:B------:R-:W-:Y:S02]  /*2be0*/  BSSY B1, `(.L_x_38) ;  /* 0x0000015000017945 */ /* 0x000fe40003800000 */
[----:B------:R-:W-:-:S04]  /*2bf0*/  IADD3 R116, P1, R12, R6, RZ ;  /* 0x000000060c747210 */ /* 0x000fc80007f3e0ff */
[----:B------:R-:W-:Y:S02]  /*2c00*/  IADD3.X R117, R13, R123, R7, P1, !PT ;  /* 0x0000007b0d757210 */ /* 0x000fe40000ffe407 */
[----:B------:R-:W-:Y:S01]  /*2c10*/  LEA R10, P1, R8, UR4, 0x1 ;  /* 0x00000004080a7c11 */ /* 0x000fe2000f8208ff */
[----:B------:R-:W-:-:S03]  /*2c20*/  IMAD.WIDE.U32 R116, R19, R122, R116 ;  /* 0x0000007a13747225 */ /* 0x000fc600078e0074 */
[----:B------:R-:W-:Y:S02]  /*2c30*/  LEA.HI.X R11, R8, UR5, R129, 0x1, P1 ;  /* 0x00000005080b7c11 */ /* 0x000fe400088f0c81 */
[----:B------:R-:W-:-:S04]  /*2c40*/  ISETP.GT.AND P1, PT, R0, 0x1, PT ;  /* 0x000000010000780c */ /* 0x000fc80003f24270 */
[----:B------:R-:W-:Y:S01]  /*2c50*/  ISETP.GT.AND P3, PT, R4, RZ, P1 ;  /* 0x000000ff0400720c */ /* 0x000fe20000f64270 */
[----:B--2---:R-:W-:-:S05]  /*2c60*/  HADD2.F32 R6, -RZ, R5.H0_H0 ;  /* 0x20000005ff067230 */ /* 0x004fca0000004100 */
[----:B------:R-:W-:Y:S01]  /*2c70*/  FMUL R7, R6, R105 ;  /* 0x0000006906077220 */ /* 0x000fe20000400000 */
[----:B------:R-:W-:-:S03]  /*2c80*/  LEA R6, P4, R116, R126, 0x1 ;  /* 0x0000007e74067211 */ /* 0x000fc600078808ff */
[----:B------:R-:W-:-:S05]  /*2c90*/  FFMA R7, R88, R104, R7 ;  /* 0x0000006858077223 */ /* 0x000fca0000000007 */
[----:B------:R-:W-:Y:S01]  /*2ca0*/  F2FP.F16.F32.PACK_AB R8, RZ, R7 ;  /* 0x00000007ff08723e */ /* 0x000fe200000000ff */
[----:B------:R-:W-:-:S03]  /*2cb0*/  IMAD.IADD R7, R119, 0x1, R117 ;  /* 0x0000000177077824 */ /* 0x000fc600078e0275 */
[----:B------:R-:W-:Y:S01]  /*2cc0*/  PRMT R9, R8, 0x7610, R9 ;  /* 0x0000761008097816 */ /* 0x000fe20000000009 */
[----:B------:R-:W-:Y:S01]  /*2cd0*/  IMAD.SHL.U32 R8, R124, 0x8, RZ ;  /* 0x000000087c087824 */ /* 0x000fe200078e00ff */
[----:B------:R-:W-:-:S03]  /*2ce0*/  LEA.HI.X R7, R116, R127, R7, 0x1, P4 ;  /* 0x0000007f74077211 */ /* 0x000fc600020f0c07 */
[----:B------:R0:W-:Y:S02]  /*2cf0*/  @P2 STG.E.U16 desc[UR50][R10.64], R9 ;  /* 0x000000090a002986 */ /* 0x0001e4000c101532 */
[----:B0-----:R-:W-:Y:S01]  /*2d00*/  SHF.L.U64.HI R9, R124, 0x3, R125 ;  /* 0x000000037c097819 */ /* 0x001fe2000001027d */
[----:B------:R-:W-:Y:S06]  /*2d10*/  @!P3 BRA `(.L_x_39) ;  /* 0x000000000004b947 */ /* 0x000fec0003800000 */
[----:B------:R0:W5:Y:S02]  /*2d20*/  LDG.E.LTC128B.U16 R5, desc[UR50][R6.64+0x2] ;  /* 0x0000023206057981 */ /* 0x000164000c1e1520 */
.L_x_39:
[----:B------:R-:W-:Y:S05]  /*2d30*/  BSYNC B1 ;  /* 0x0000000000017941 */ /* 0x000fea0003800000 */
.L_x_38:
[----:B-----5:R-:W-:Y:S01]  /*2d40*/  HADD2.F32 R18, -RZ, R5.H0_H0 ;  /* 0x20000005ff127230 */ /* 0x020fe20000004100 */
[----:B------:R-:W-:Y:S01]  /*2d50*/  ISETP.GT.AND P0, PT, R4, 0x8, P0 ;  /* 0x000000080400780c */ /* 0x000fe20000704270 */
[----:B------:R-:W-:-:S04]  /*2d60*/  IMAD.WIDE.U32 R8, R120, R124, R8 ;  /* 0x0000007c78087225 */ /* 0x000fc800078e0008 */
[----:B------:R-:W-:Y:S01]  /*2d70*/  FMUL R18, R18, R105 ;  /* 0x0000006912127220 */ /* 0x000fe20000400000 */
[----:B------:R-:W-:Y:S01]  /*2d80*/  IMAD.IADD R123, R123, 0x1, R9 ;  /* 0x000000017b7b7824 */ /* 0x000fe200078e0209 */
[----:B------:R-:W-:Y:S02]  /*2d90*/  IADD3 R9, P2, R14, R8, RZ ;  /* 0x000000080e097210 */ /* 0x000fe40007f5e0ff */
[----:B------:R-:W-:-:S03]  /*2da0*/  FFMA R18, R89, R104, R18 ;  /* 0x0000006859127223 */ /* 0x000fc60000000012 */
[----:B------:R-:W-:Y:S01]  /*2db0*/  IMAD.X R20, R123, 0x1, R15, P2 ;  /* 0x000000017b147824 */ /* 0x000fe200010e060f */
[C---:B------:R-:W-:Y:S02]  /*2dc0*/  LEA R14, P2, R9.reuse, R126, 0x1 ;  /* 0x0000007e090e7211 */ /* 0x040fe400078408ff */
[----:B------:R-:W-:Y:S02]  /*2dd0*/  F2FP.F16.F32.PACK_AB R18, RZ, R18 ;  /* 0x00000012ff12723e */ /* 0x000fe400000000ff */
[--C-:B------:R-:W-:Y:S02]  /*2de0*/  LEA.HI.X R15, R9, R127, R20.reuse, 0x1, P2 ;  /* 0x0000007f090f7211 */ /* 0x100fe400010f0c14 */
[----:B------:R-:W-:Y:S02]  /*2df0*/  PRMT R20, R18, 0x7610, R20 ;  /* 0x0000761012147816 */ /* 0x000fe40000000014 */
[----:B------:R-:W-:-:S03]  /*2e00*/  PRMT R18, R5, 0x7610, R18 ;  /* 0x0000761005127816 */ /* 0x000fc60000000012 */
[----:B------:R1:W-:Y:S04]  /*2e10*/  @P3 STG.E.U16 desc[UR50][R10.64+0x2], R20 ;  /* 0x000002140a003986 */ /* 0x0003e8000c101532 */
[----:B------:R-:W2:Y:S01]  /*2e20*/  @P0 LDG.E.LTC128B.U16 R18, desc[UR50][R14.64] ;  /* 0x000000320e120981 */ /* 0x000ea2000c1e1520 */
[----:B------:R-:W-:Y:S01]  /*2e30*/  IADD3 R12, P2, P3, R12, R8, R114 ;  /* 0x000000080c0c7210 */ /* 0x000fe20007b5e072 */
[----:B------:R-:W-:Y:S01]  /*2e40*/  BSSY B1, `(.L_x_40) ;  /* 0x0000011000017945 */ /* 0x000fe20003800000 */
[----:B------:R-:W-:Y:S02]  /*2e50*/  SHF.L.U64.HI R9, R2, 0x4, R3 ;  /* 0x0000000402097819 */ /* 0x000fe40000010203 */
[----:B------:R-:W-:Y:S02]  /*2e60*/  IADD3.X R13, R13, R123, R115, P2, P3 ;  /* 0x0000007b0d0d7210 */ /* 0x000fe400017e6473 */
[----:B------:R-:W-:Y:S01]  /*2e70*/  ISETP.GT.AND P1, PT, R4, 0x8, P1 ;  /* 0x000000080400780c */ /* 0x000fe20000f24270 */
[----:B------:R-:W-:-:S04]  /*2e80*/  IMAD.WIDE.U32 R12, R19, R122, R12 ;  /* 0x0000007a130c7225 */ /* 0x000fc800078e000c */
[----:B------:R-:W-:Y:S02]  /*2e90*/  IMAD.IADD R3, R119, 0x1, R13 ;  /* 0x0000000177037824 */ /* 0x000fe400078e020d */
[----:B--2---:R-:W-:-:S05]  /*2ea0*/  HADD2.F32 R8, -RZ, R18.H0_H0 ;  /* 0x20000012ff087230 */ /* 0x004fca0000004100 */
[----:B------:R-:W-:Y:S01]  /*2eb0*/  FMUL R5, R8, R105 ;  /* 0x0000006908057220 */ /* 0x000fe20000400000 */
[----:B------:R-:W-:Y:S02]  /*2ec0*/  LEA R8, P2, R2, R10, 0x4 ;  /* 0x0000000a02087211 */ /* 0x000fe400078420ff */
[----:B------:R-:W-:Y:S01]  /*2ed0*/  LEA R2, P3, R12, R126, 0x1 ;  /* 0x0000007e0c027211 */ /* 0x000fe200078608ff */
[----:B------:R-:W-:Y:S02]  /*2ee0*/  FFMA R5, R90, R104, R5 ;  /* 0x000000685a057223 */ /* 0x000fe40000000005 */
[----:B------:R-:W-:Y:S01]  /*2ef0*/  IMAD.X R9, R9, 0x1, R11, P2 ;  /* 0x0000000109097824 */ /* 0x000fe200010e060b */
[----:B------:R-:W-:Y:S02]  /*2f00*/  LEA.HI.X R3, R12, R127, R3, 0x1, P3 ;  /* 0x0000007f0c037211 */ /* 0x000fe400018f0c03 */
[----:B------:R-:W-:-:S05]  /*2f10*/  F2FP.F16.F32.PACK_AB R5, RZ, R5 ;  /* 0x00000005ff05723e */ /* 0x000fca00000000ff */
[----:B------:R1:W-:Y:S01]  /*2f20*/  @P0 STG.E.U16 desc[UR50][R8.64], R5 ;  /* 0x0000000508000986 */ /* 0x0003e2000c101532 */
[----:B------:R-:W-:Y:S05]  /*2f30*/  @!P1 BRA `(.L_x_41) ;  /* 0x0000000000049947 */ /* 0x000fea0003800000 */
[----:B------:R2:W5:Y:S02]  /*2f40*/  LDG.E.LTC128B.U16 R18, desc[UR50][R2.64+0x2] ;  /* 0x0000023202127981 */ /* 0x000564000c1e1520 */
.L_x_41:
[----:B------:R-:W-:Y:S05]  /*2f50*/  BSYNC B1 ;  /* 0x0000000000017941 */ /* 0x000fea0003800000 */
.L_x_40:
[----:B-----5:R-:W-:Y:S01]  /*2f60*/  HADD2.F32 R12, -RZ, R18.H0_H0 ;  /* 0x20000012ff0c7230 */ /* 0x020fe20000004100 */
[----:B------:R-:W-:Y:S01]  /*2f70*/  ISETP.GT.AND P0, PT, R0, 0x8, PT ;  /* 0x000000080000780c */ /* 0x000fe20003f04270 */
[----:B------:R-:W-:Y:S03]  /*2f80*/  BSSY B1, `(.L_x_42) ;  /* 0x0000008000017945 */ /* 0x000fe60003800000 */
[----:B------:R-:W-:Y:S01]  /*2f90*/  FMUL R12, R12, R105 ;  /* 0x000000690c0c7220 */ /* 0x000fe20000400000 */
[----:B------:R-:W-:-:S03]  /*2fa0*/  ISETP.GT.AND P2, PT, R4, RZ, P0 ;  /* 0x000000ff0400720c */ /* 0x000fc60000744270 */
[----:B------:R-:W-:-:S05]  /*2fb0*/  FFMA R12, R91, R104, R12 ;  /* 0x000000685b0c7223 */ /* 0x000fca000000000c */
[----:B------:R-:W-:-:S05]  /*2fc0*/  F2FP.F16.F32.PACK_AB R12, RZ, R12 ;  /* 0x0000000cff0c723e */ /* 0x000fca00000000ff */
[----:B------:R3:W-:Y:S01]  /*2fd0*/  @P1 STG.E.U16 desc[UR50][R8.64+0x2], R12 ;  /* 0x0000020c08001986 */ /* 0x0007e2000c101532 */
[----:B------:R-:W-:Y:S05]  /*2fe0*/  @!P2 BRA `(.L_x_43) ;  /* 0x000000000004a947 */ /* 0x000fea0003800000 */
[----:B------:R4:W5:Y:S02]  /*2ff0*/  LDG.E.LTC128B.U16 R18, desc[UR50][R6.64+0x10] ;  /* 0x0000103206127981 */ /* 0x000964000c1e1520 */
.L_x_43:
[----:B------:R-:W-:Y:S05]  /*3000*/  BSYNC B1 ;  /* 0x0000000000017941 */ /* 0x000fea0003800000 */
.L_x_42:
[----:B---3-5:R-:W-:Y:S01]  /*3010*/  HADD2.F32 R12, -RZ, R18.H0_H0 ;  /* 0x20000012ff0c7230 */ /* 0x028fe20000004100 */
[----:B------:R-:W-:Y:S01]  /*3020*/  ISETP.GT.AND P1, PT, R0, 0x9, PT ;  /* 0x000000090000780c */ /* 0x000fe20003f24270 */
[----:B------:R-:W-:Y:S03]  /*3030*/  BSSY B1, `(.L_x_44) ;  /* 0x0000008000017945 */ /* 0x000fe60003800000 */
[----:B-1----:R-:W-:Y:S01]  /*3040*/  FMUL R5, R12, R105 ;  /* 0x000000690c057220 */ /* 0x002fe20000400000 */
[----:B------:R-:W-:-:S03]  /*3050*/  ISETP.GT.AND P3, PT, R4, RZ, P1 ;  /* 0x000000ff0400720c */ /* 0x000fc60000f64270 */
[----:B------:R-:W-:-:S05]  /*3060*/  FFMA R5, R92, R104, R5 ;  /* 0x000000685c057223 */ /* 0x000fca0000000005 */
[----:B------:R-:W-:-:S05]  /*3070*/  F2FP.F16.F32.PACK_AB R5, RZ, R5 ;  /* 0x00000005ff05723e */ /* 0x000fca00000000ff */
[----:B------:R1:W-:Y:S01]  /*3080*/  @P2 STG.E.U16 desc[UR50][R10.64+0x10], R5 ;  /* 0x000010050a002986 */ /* 0x0003e2000c101532 */
[----:B------:R-:W-:Y:S05]  /*3090*/  @!P3 BRA `(.L_x_45) ;  /* 0x000000000004b947 */ /* 0x000fea0003800000 */
[----:B------:R3:W5:Y:S02]  /*30a0*/  LDG.E.LTC128B.U16 R18, desc[UR50][R6.64+0x12] ;  /* 0x0000123206127981 */ /* 0x000764000c1e1520 */
.L_x_45:
[----:B------:R-:W-:Y:S05]  /*30b0*/  BSYNC B1 ;  /* 0x0000000000017941 */ /* 0x000fea0003800000 */
.L_x_44:
[----:B-----5:R-:W-:Y:S01]  /*30c0*/  HADD2.F32 R12, -RZ, R18.H0_H0 ;  /* 0x20000012ff0c7230 */ /* 0x020fe20000004100 */
[----:B------:R-:W-:Y:S01]  /*30d0*/  ISETP.GT.AND P0, PT, R4, 0x8, P0 ;  /* 0x000000080400780c */ /* 0x000fe20000704270 */
[----:B------:R-:W-:Y:S03]  /*30e0*/  BSSY B1, `(.L_x_46) ;  /* 0x0000007000017945 */ /* 0x000fe60003800000 */
[----:B------:R-:W-:-:S04]  /*30f0*/  FMUL R12, R12, R105 ;  /* 0x000000690c0c7220 */ /* 0x000fc80000400000 */
[----:B------:R-:W-:-:S05]  /*3100*/  FFMA R12, R93, R104, R12 ;  /* 0x000000685d0c7223 */ /* 0x000fca000000000c */
[----:B------:R-:W-:-:S05]  /*3110*/  F2FP.F16.F32.PACK_AB R12, RZ, R12 ;  /* 0x0000000cff0c723e */ /* 0x000fca00000000ff */
[----:B------:R0:W-:Y:S01]  /*3120*/  @P3 STG.E.U16 desc[UR50][R10.64+0x12], R12 ;  /* 0x0000120c0a003986 */ /* 0x0001e2000c101532 */
[----:B------:R-:W-:Y:S05]  /*3130*/  @!P0 BRA `(.L_x_47) ;  /* 0x0000000000048947 */ /* 0x000fea0003800000 */
[----:B------:R0:W5:Y:S02]  /*3140*/  LDG.E.LTC128B.U16 R18, desc[UR50][R2.64+0x10] ;  /* 0x0000103202127981 */ /* 0x000164000c1e1520 */
.L_x_47:
[----:B------:R-:W-:Y:S05]  /*3150*/  BSYNC B1 ;  /* 0x0000000000017941 */ /* 0x000fea0003800000 */
.L_x_46:
[----:B0----5:R-:W-:Y:S01]  /*3160*/  HADD2.F32 R12, -RZ, R18.H0_H0 ;  /* 0x20000012ff0c7230 */ /* 0x021fe20000004100 */
[----:B------:R-:W-:Y:S01]  /*3170*/  ISETP.GT.AND P1, PT, R4, 0x8, P1 ;  /* 0x000000080400780c */ /* 0x000fe20000f24270 */
[----:B------:R-:W-:Y:S03]  /*3180*/  BSSY B1, `(.L_x_48) ;  /* 0x0000007000017945 */ /* 0x000fe60003800000 */
[----:B-1----:R-:W-:-:S04]  /*3190*/  FMUL R5, R12, R105 ;  /* 0x000000690c057220 */ /* 0x002fc80000400000 */
[----:B------:R-:W-:-:S05]  /*31a0*/  FFMA R5, R94, R104, R5 ;  /* 0x000000685e057223 */ /* 0x000fca0000000005 */
[----:B------:R-:W-:-:S05]  /*31b0*/  F2FP.F16.F32.PACK_AB R5, RZ, R5 ;  /* 0x00000005ff05723e */ /* 0x000fca00000000ff */
[----:B------:R0:W-:Y:S01]  /*31c0*/  @P0 STG.E.U16 desc[UR50][R8.64+0x10], R5 ;  /* 0x0000100508000986 */ /* 0x0001e2000c101532 */
[----:B------:R-:W-:Y:S05]  /*31d0*/  @!P1 BRA `(.L_x_49) ;  /* 0x0000000000049947 */ /* 0x000fea0003800000 */
[----:B------:R1:W5:Y:S02]  /*31e0*/  LDG.E.LTC128B.U16 R18, desc[UR50][R2.64+0x12] ;  /* 0x0000123202127981 */ /* 0x000364000c1e1520 */
.L_x_49:
[----:B------:R-:W-:Y:S05]  /*31f0*/  BSYNC B1 ;  /* 0x0000000000017941 */ /* 0x000fea0003800000 */
.L_x_48:
        /* <DEDUP_REMOVED lines=10> */
.L_x_51:
[----:B------:R-:W-:Y:S05]  /*32a0*/  BSYNC B1 ;  /* 0x0000000000017941 */ /* 0x000fea0003800000 */
.L_x_50:
[----:B0----5:R-:W-:Y:S01]  /*32b0*/  HADD2.F32 R12, -RZ, R18.H0_H0 ;  /* 0x20000012ff0c7230 */ /* 0x021fe20000004100 */
        /* <DEDUP_REMOVED lines=9> */
.L_x_53:
[----:B------:R-:W-:Y:S05]  /*3350*/  BSYNC B1 ;  /* 0x0000000000017941 */ /* 0x000fea0003800000 */
.L_x_52:
        /* <DEDUP_REMOVED lines=9> */
.L_x_55:
[----:B------:R-:W-:Y:S05]  /*33f0*/  BSYNC B1 ;  /* 0x0000000000017941 */ /* 0x000fea0003800000 */
.L_x_54:
[----:B0----5:R-:W-:Y:S01]  /*3400*/  HADD2.F32 R12, -RZ, R18.H0_H0 ;  /* 0x20000012ff0c7230 */ /* 0x021fe20000004100 */
        /* <DEDUP_REMOVED lines=8> */
.L_x_57:
[----:B------:R-:W-:Y:S05]  /*3490*/  BSYNC B1 ;  /* 0x0000000000017941 */ /* 0x000fea0003800000 */
.L_x_56:
        /* <DEDUP_REMOVED lines=10> */
.L_x_59:
[----:B------:R-:W-:Y:S05]  /*3540*/  BSYNC B1 ;  /* 0x0000000000017941 */ /* 0x000fea0003800000 */
.L_x_58:
        /* <DEDUP_REMOVED lines=10> */
.L_x_61:
[----:B------:R-:W-:Y:S05]  /*35f0*/  BSYNC B1 ;  /* 0x0000000000017941 */ /* 0x000fea0003800000 */
.L_x_60:
        /* <DEDUP_REMOVED lines=9> */
.L_x_63:
[----:B------:R-:W-:Y:S05]  /*3690*/  BSYNC B1 ;  /* 0x0000000000017941 */ /* 0x000fea0003800000 */
.L_x_62:
        /* <DEDUP_REMOVED lines=9> */
.L_x_65:
[----:B------:R-:W-:Y:S05]  /*3730*/  BSYNC B1 ;  /* 0x0000000000017941 */ /* 0x000fea0003800000 */
.L_x_64:
        /* <DEDUP_REMOVED lines=10> */
.L_x_67:
[----:B------:R-:W-:Y:S05]  /*37e0*/  BSYNC B1 ;  /* 0x0000000000017941 */ /* 0x000fea0003800000 */
.L_x_66:
        /* <DEDUP_REMOVED lines=10> */
.L_x_69:
[----:B------:R-:W-:Y:S05]  /*3890*/  BSYNC B1 ;  /* 0x0000000000017941 */ /* 0x000fea0003800000 */
.L_x_68:
        /* <DEDUP_REMOVED lines=9> */
.L_x_71:
[----:B------:R-:W-:Y:S05]  /*3930*/  BSYNC B1 ;  /* 0x0000000000017941 */ /* 0x000fea0003800000 */
.L_x_70:
        /* <DEDUP_REMOVED lines=9> */
.L_x_73:
[----:B------:R-:W-:Y:S05]  /*39d0*/  BSYNC B1 ;  /* 0x0000000000017941 */ /* 0x000fea0003800000 */
.L_x_72:
        /* <DEDUP_REMOVED lines=10> */
.L_x_75:
[----:B------:R-:W-:Y:S05]  /*3a80*/  BSYNC B1 ;  /* 0x0000000000017941 */ /* 0x000fea0003800000 */
.L_x_74:
        /* <DEDUP_REMOVED lines=10> */
.L_x_77:
[----:B------:R-:W-:Y:S05]  /*3b30*/  BSYNC B1 ;  /* 0x0000000000017941 */ /* 0x000fea0003800000 */
.L_x_76:
        /* <DEDUP_REMOVED lines=9> */
.L_x_79:
[----:B------:R-:W-:Y:S05]  /*3bd0*/  BSYNC B1 ;  /* 0x0000000000017941 */ /* 0x000fea0003800000 */
.L_x_78:
        /* <DEDUP_REMOVED lines=9> */
.L_x_81:
[----:B------:R-:W-:Y:S05]  /*3c70*/  BSYNC B1 ;  /* 0x0000000000017941 */ /* 0x000fea0003800000 */
.L_x_80:
        /* <DEDUP_REMOVED lines=10> */
.L_x_83:
[----:B------:R-:W-:Y:S05]  /*3d20*/  BSYNC B1 ;  /* 0x0000000000017941 */ /* 0x000fea0003800000 */
.L_x_82:
        /* <DEDUP_REMOVED lines=10> */
.L_x_85:
[----:B------:R-:W-:Y:S05]  /*3dd0*/  BSYNC B1 ;  /* 0x0000000000017941 */ /* 0x000fea0003800000 */
.L_x_84:
        /* <DEDUP_REMOVED lines=9> */
.L_x_87:
[----:B------:R-:W-:Y:S05]  /*3e70*/  BSYNC B1 ;  /* 0x0000000000017941 */ /* 0x000fea0003800000 */
.L_x_86:
        /* <DEDUP_REMOVED lines=9> */
.L_x_89:
[----:B------:R-:W-:Y:S05]  /*3f10*/  BSYNC B1 ;  /* 0x0000000000017941 */ /* 0x000fea0003800000 */
.L_x_88:
        /* <DEDUP_REMOVED lines=10> */
.L_x_91:
[----:B------:R-:W-:Y:S05]  /*3fc0*/  BSYNC B1 ;  /* 0x0000000000017941 */ /* 0x000fea0003800000 */
.L_x_90:
        /* <DEDUP_REMOVED lines=10> */
.L_x_93:
[----:B------:R-:W-:Y:S05]  /*4070*/  BSYNC B1 ;  /* 0x0000000000017941 */ /* 0x000fea0003800000 */
.L_x_92:
        /* <DEDUP_REMOVED lines=9> */
.L_x_95:
[----:B------:R-:W-:Y:S05]  /*4110*/  BSYNC B1 ;  /* 0x0000000000017941 */ /* 0x000fea0003800000 */
.L_x_94:
        /* <DEDUP_REMOVED lines=9> */
.L_x_97:
[----:B------:R-:W-:Y:S05]  /*41b0*/  BSYNC B1 ;  /* 0x0000000000017941 */ /* 0x000fea0003800000 */
.L_x_96:
        /* <DEDUP_REMOVED lines=10> */
.L_x_99:
[----:B------:R-:W-:Y:S05]  /*4260*/  BSYNC B1 ;  /* 0x0000000000017941 */ /* 0x000fea0003800000 */
.L_x_98:
        /* <DEDUP_REMOVED lines=10> */
.L_x_101:
[----:B------:R-:W-:Y:S05]  /*4310*/  BSYNC B1 ;  /* 0x0000000000017941 */ /* 0x000fea0003800000 */
.L_x_100:
        /* <DEDUP_REMOVED lines=9> */
.L_x_103:
[----:B------:R-:W-:Y:S05]  /*43b0*/  BSYNC B1 ;  /* 0x0000000000017941 */ /* 0x000fea0003800000 */
.L_x_102:
        /* <DEDUP_REMOVED lines=9> */
.L_x_105:
[----:B------:R-:W-:Y:S05]  /*4450*/  BSYNC B1 ;  /* 0x0000000000017941 */ /* 0x000fea0003800000 */
.L_x_104:
        /* <DEDUP_REMOVED lines=10> */
.L_x_107:
[----:B------:R-:W-:Y:S05]  /*4500*/  BSYNC B1 ;  /* 0x0000000000017941 */ /* 0x000fea0003800000 */
.L_x_106:
        /* <DEDUP_REMOVED lines=10> */
.L_x_109:
[----:B------:R-:W-:Y:S05]  /*45b0*/  BSYNC B1 ;  /* 0x0000000000017941 */ /* 0x000fea0003800000 */
.L_x_108:
        /* <DEDUP_REMOVED lines=9> */
.L_x_111:
[----:B------:R-:W-:Y:S05]  /*4650*/  BSYNC B1 ;  /* 0x0000000000017941 */ /* 0x000fea0003800000 */
.L_x_110:
        /* <DEDUP_REMOVED lines=9> */
.L_x_113:
[----:B------:R-:W-:Y:S05]  /*46f0*/  BSYNC B1 ;  /* 0x0000000000017941 */ /* 0x000fea0003800000 */
.L_x_112:
        /* <DEDUP_REMOVED lines=10> */
.L_x_115:
[----:B------:R-:W-:Y:S05]  /*47a0*/  BSYNC B1 ;  /* 0x0000000000017941 */ /* 0x000fea0003800000 */
.L_x_114:
        /* <DEDUP_REMOVED lines=10> */
.L_x_117:
[----:B------:R-:W-:Y:S05]  /*4850*/  BSYNC B1 ;  /* 0x0000000000017941 */ /* 0x000fea0003800000 */
.L_x_116:
        /* <DEDUP_REMOVED lines=9> */
.L_x_119:
[----:B------:R-:W-:Y:S05]  /*48f0*/  BSYNC B1 ;  /* 0x0000000000017941 */ /* 0x000fea0003800000 */
.L_x_118:
        /* <DEDUP_REMOVED lines=9> */
.L_x_121:
[----:B------:R-:W-:Y:S05]  /*4990*/  BSYNC B1 ;  /* 0x0000000000017941 */ /* 0x000fea0003800000 */
.L_x_120:
        /* <DEDUP_REMOVED lines=10> */
.L_x_123:
[----:B------:R-:W-:Y:S05]  /*4a40*/  BSYNC B1 ;  /* 0x0000000000017941 */ /* 0x000fea0003800000 */
.L_x_122:
        /* <DEDUP_REMOVED lines=10> */
.L_x_125:
[----:B------:R-:W-:Y:S05]  /*4af0*/  BSYNC B1 ;  /* 0x0000000000017941 */ /* 0x000fea0003800000 */
.L_x_124:
        /* <DEDUP_REMOVED lines=9> */
.L_x_127:
[----:B------:R-:W-:Y:S05]  /*4b90*/  BSYNC B1 ;  /* 0x0000000000017941 */ /* 0x000fea0003800000 */
.L_x_126:
        /* <DEDUP_REMOVED lines=9> */
.L_x_129:
[----:B------:R-:W-:Y:S05]  /*4c30*/  BSYNC B1 ;  /* 0x0000000000017941 */ /* 0x000fea0003800000 */
.L_x_128:
        /* <DEDUP_REMOVED lines=10> */
.L_x_131:
[----:B------:R-:W-:Y:S05]  /*4ce0*/  BSYNC B1 ;  /* 0x0000000000017941 */ /* 0x000fea0003800000 */
.L_x_130:
        /* <DEDUP_REMOVED lines=10> */
.L_x_133:
[----:B------:R-:W-:Y:S05]  /*4d90*/  BSYNC B1 ;  /* 0x0000000000017941 */ /* 0x000fea0003800000 */
.L_x_132:
        /* <DEDUP_REMOVED lines=9> */
.L_x_135:
[----:B------:R-:W-:Y:S05]  /*4e30*/  BSYNC B1 ;  /* 0x0000000000017941 */ /* 0x000fea0003800000 */
.L_x_134:
        /* <DEDUP_REMOVED lines=9> */
.L_x_137:
[----:B------:R-:W-:Y:S05]  /*4ed0*/  BSYNC B1 ;  /* 0x0000000000017941 */ /* 0x000fea0003800000 */
.L_x_136:
        /* <DEDUP_REMOVED lines=10> */
.L_x_139:
[----:B------:R-:W-:Y:S05]  /*4f80*/  BSYNC B1 ;  /* 0x0000000000017941 */ /* 0x000fea0003800000 */
.L_x_138:
        /* <DEDUP_REMOVED lines=10> */
.L_x_141:
[----:B------:R-:W-:Y:S05]  /*5030*/  BSYNC B1 ;  /* 0x0000000000017941 */ /* 0x000fea0003800000 */
.L_x_140:
        /* <DEDUP_REMOVED lines=9> */
.L_x_143:
[----:B------:R-:W-:Y:S05]  /*50d0*/  BSYNC B1 ;  /* 0x0000000000017941 */ /* 0x000fea0003800000 */
.L_x_142:
        /* <DEDUP_REMOVED lines=9> */
.L_x_145:
[----:B------:R-:W-:Y:S05]  /*5170*/  BSYNC B1 ;  /* 0x0000000000017941 */ /* 0x000fea0003800000 */
.L_x_144:
        /* <DEDUP_REMOVED lines=10> */
.L_x_147:
[----:B------:R-:W-:Y:S05]  /*5220*/  BSYNC B1 ;  /* 0x0000000000017941 */ /* 0x000fea0003800000 */
.L_x_146:
        /* <DEDUP_REMOVED lines=10> */
.L_x_149:
[----:B------:R-:W-:Y:S05]  /*52d0*/  BSYNC B1 ;  /* 0x0000000000017941 */ /* 0x000fea0003800000 */
.L_x_148:
        /* <DEDUP_REMOVED lines=9> */
.L_x_151:
[----:B------:R-:W-:Y:S05]  /*5370*/  BSYNC B1 ;  /* 0x0000000000017941 */ /* 0x000fea0003800000 */
.L_x_150:
        /* <DEDUP_REMOVED lines=9> */
.L_x_153:
[----:B------:R-:W-:Y:S05]  /*5410*/  BSYNC B1 ;  /* 0x0000000000017941 */ /* 0x000fea0003800000 */
.L_x_152:
        /* <DEDUP_REMOVED lines=10> */
.L_x_155:
[----:B------:R-:W-:Y:S05]  /*54c0*/  BSYNC B1 ;  /* 0x0000000000017941 */ /* 0x000fea0003800000 */
.L_x_154:
        /* <DEDUP_REMOVED lines=10> */
.L_x_157:
[----:B------:R-:W-:Y:S05]  /*5570*/  BSYNC B1 ;  /* 0x0000000000017941 */ /* 0x000fea0003800000 */
.L_x_156:
        /* <DEDUP_REMOVED lines=9> */
.L_x_159:
[----:B------:R-:W-:Y:S05]  /*5610*/  BSYNC B1 ;  /* 0x0000000000017941 */ /* 0x000fea0003800000 */
.L_x_158:
        /* <DEDUP_REMOVED lines=9> */
.L_x_161:
[----:B------:R-:W-:Y:S05]  /*56b0*/  BSYNC B1 ;  /* 0x0000000000017941 */ /* 0x000fea0003800000 */
.L_x_160:
        /* <DEDUP_REMOVED lines=10> */
.L_x_163:
[----:B------:R-:W-:Y:S05]  /*5760*/  BSYNC B1 ;  /* 0x0000000000017941 */ /* 0x000fea0003800000 */
.L_x_162:
        /* <DEDUP_REMOVED lines=10> */
.L_x_165:
[----:B------:R-:W-:Y:S05]  /*5810*/  BSYNC B1 ;  /* 0x0000000000017941 */ /* 0x000fea0003800000 */
.L_x_164:
        /* <DEDUP_REMOVED lines=9> */
.L_x_167:
[----:B------:R-:W-:Y:S05]  /*58b0*/  BSYNC B1 ;  /* 0x0000000000017941 */ /* 0x000fea0003800000 */
.L_x_166:
        /* <DEDUP_REMOVED lines=9> */
.L_x_169:
[----:B------:R-:W-:Y:S05]  /*5950*/  BSYNC B1 ;  /* 0x0000000000017941 */ /* 0x000fea0003800000 */
.L_x_168:
        /* <DEDUP_REMOVED lines=10> */
.L_x_171:
[----:B------:R-:W-:Y:S05]  /*5a00*/  BSYNC B1 ;  /* 0x0000000000017941 */ /* 0x000fea0003800000 */
.L_x_170:
        /* <DEDUP_REMOVED lines=10> */
.L_x_173:
[----:B------:R-:W-:Y:S05]  /*5ab0*/  BSYNC B1 ;  /* 0x0000000000017941 */ /* 0x000fea0003800000 */
.L_x_172:
        /* <DEDUP_REMOVED lines=9> */
.L_x_175:
[----:B------:R-:W-:Y:S05]  /*5b50*/  BSYNC B1 ;  /* 0x0000000000017941 */ /* 0x000fea0003800000 */
.L_x_174:
        /* <DEDUP_REMOVED lines=9> */
.L_x_177:
[----:B------:R-:W-:Y:S05]  /*5bf0*/  BSYNC B1 ;  /* 0x0000000000017941 */ /* 0x000fea0003800000 */
.L_x_176:
        /* <DEDUP_REMOVED lines=10> */
.L_x_179:
[----:B------:R-:W-:Y:S05]  /*5ca0*/  BSYNC B1 ;  /* 0x0000000000017941 */ /* 0x000fea0003800000 */
.L_x_178:
        /* <DEDUP_REMOVED lines=10> */
.L_x_181:
[----:B------:R-:W-:Y:S05]  /*5d50*/  BSYNC B1 ;  /* 0x0000000000017941 */ /* 0x000fea0003800000 */
.L_x_180:
        /* <DEDUP_REMOVED lines=9> */
.L_x_183:
[----:B------:R-:W-:Y:S05]  /*5df0*/  BSYNC B1 ;  /* 0x0000000000017941 */ /* 0x000fea0003800000 */
.L_x_182:
        /* <DEDUP_REMOVED lines=9> */
.L_x_185:
[----:B------:R-:W-:Y:S05]  /*5e90*/  BSYNC B1 ;  /* 0x0000000000017941 */ /* 0x000fea0003800000 */
.L_x_184:
        /* <DEDUP_REMOVED lines=10> */
.L_x_187:
[----:B------:R-:W-:Y:S05]  /*5f40*/  BSYNC B1 ;  /* 0x0000000000017941 */ /* 0x000fea0003800000 */
.L_x_186:
        /* <DEDUP_REMOVED lines=10> */
.L_x_189:
[----:B------:R-:W-:Y:S05]  /*5ff0*/  BSYNC B1 ;  /* 0x0000000000017941 */ /* 0x000fea0003800000 */
.L_x_188:
        /* <DEDUP_REMOVED lines=9> */
.L_x_191:
[----:B------:R-:W-:Y:S05]  /*6090*/  BSYNC B1 ;  /* 0x0000000000017941 */ /* 0x000fea0003800000 */
.L_x_190:
[----:B0----5:R-:W-:Y:S01]  /*60a0*/  HADD2.F32 R0, -RZ, R18.H0_H0 ;  /* 0x20000012ff007230 */ /* 0x021fe20000004100 */
[----:B------:R-:W-:Y:S01]  /*60b0*/  ISETP.GT.AND P1, PT, R4, 0x8, P1 ;  /* 0x000000080400780c */ /* 0x000fe20000f24270 */
[----:B---34-:R-:W-:Y:S01]  /*60c0*/  @P0 IMAD.MOV.U32 R6, RZ, RZ, R8 ;  /* 0x000000ffff060224 */ /* 0x018fe200078e0008 */
[----:B------:R-:W-:Y:S01]  /*60d0*/  BSSY B1, `(.L_x_192) ;  /* 0x0000008000017945 */ /* 0x000fe20003800000 */
[----:B------:R-:W-:Y:S02]  /*60e0*/  @P0 IMAD.MOV.U32 R7, RZ, RZ, R9 ;  /* 0x000000ffff070224 */ /* 0x000fe400078e0009 */
[----:B------:R-:W-:-:S04]  /*60f0*/  FMUL R5, R0, R105 ;  /* 0x0000006900057220 */ /* 0x000fc80000400000 */
[----:B------:R-:W-:-:S05]  /*6100*/  FFMA R5, R38, R104, R5 ;  /* 0x0000006826057223 */ /* 0x000fca0000000005 */
[----:B------:R-:W-:-:S05]  /*6110*/  F2FP.F16.F32.PACK_AB R5, RZ, R5 ;  /* 0x00000005ff05723e */ /* 0x000fca00000000ff */
[----:B------:R0:W-:Y:S01]  /*6120*/  @P0 STG.E.U16 desc[UR50][R6.64+0x130], R5 ;  /* 0x0001300506000986 */ /* 0x0001e2000c101532 */
[----:B------:R-:W-:Y:S05]  /*6130*/  @!P1 BRA `(.L_x_193) ;  /* 0x0000000000049947 */ /* 0x000fea0003800000 */
[----:B------:R3:W5:Y:S02]  /*6140*/  LDG.E.LTC128B.U16 R18, desc[UR50][R2.64+0x132] ;  /* 0x0001323202127981 */ /* 0x000764000c1e1520 */
.L_x_193:
[----:B------:R-:W-:Y:S05]  /*6150*/  BSYNC B1 ;  /* 0x0000000000017941 */ /* 0x000fea0003800000 */
.L_x_192:
[----:B------:R-:W-:Y:S05]  /*6160*/  @!P1 BRA `(.L_x_194) ;  /* 0x0000001400e09947 */ /* 0x000fea0003800000 */
[----:B-----5:R-:W-:-:S05]  /*6170*/  HADD2.F32 R18, -RZ, R18.H0_H0 ;  /* 0x20000012ff127230 */ /* 0x020fca0000004100 */
[----:B------:R-:W-:-:S04]  /*6180*/  FMUL R18, R18, R105 ;  /* 0x0000006912127220 */ /* 0x000fc80000400000 */
[----:B------:R-:W-:-:S05]  /*6190*/  FFMA R18, R39, R104, R18 ;  /* 0x0000006827127223 */ /* 0x000fca0000000012 */
[----:B------:R-:W-:-:S05]  /*61a0*/  F2FP.F16.F32.PACK_AB R18, RZ, R18 ;  /* 0x00000012ff12723e */ /* 0x000fca00000000ff */
[----:B------:R4:W-:Y:S01]  /*61b0*/  STG.E.U16 desc[UR50][R8.64+0x132], R18 ;  /* 0x0001321208007986 */ /* 0x0009e2000c101532 */
[----:B------:R-:W-:Y:S05]  /*61c0*/  BRA `(.L_x_194) ;  /* 0x0000001400c87947 */ /* 0x000fea0003800000 */
.L_x_37:
[----:B------:R-:W-:Y:S01]  /*61d0*/  ULDC.64 UR4, c[0x0][0x5c0] ;  /* 0x0001700000047ab9 */ /* 0x000fe20000000a00 */
[----:B------:R-:W-:Y:S01]  /*61e0*/  ISETP.GT.AND P3, PT, R0, 0x1, PT ;  /* 0x000000010000780c */ /* 0x000fe20003f64270 */
[-C--:B------:R-:W-:Y:S01]  /*61f0*/  FMUL R88, R88, R104.reuse ;  /* 0x0000006858587220 */ /* 0x080fe20000400000 */
[----:B------:R-:W-:Y:S01]  /*6200*/  LEA R6, P1, R8, UR4, 0x1 ;  /* 0x0000000408067c11 */ /* 0x000fe2000f8208ff */
[-C--:B------:R-:W-:Y:S01]  /*6210*/  FMUL R89, R89, R104.reuse ;  /* 0x0000006859597220 */ /* 0x080fe20000400000 */
[----:B------:R-:W-:Y:S01]  /*6220*/  SHF.L.U64.HI R3, R2, 0x4, R3 ;  /* 0x0000000402037819 */ /* 0x000fe20000010203 */
[-C--:B------:R-:W-:Y:S01]  /*6230*/  FMUL R90, R90, R104.reuse ;  /* 0x000000685a5a7220 */ /* 0x080fe20000400000 */
[----:B------:R-:W-:Y:S01]  /*6240*/  LEA.HI.X R7, R8, UR5, R129, 0x1, P1 ;  /* 0x0000000508077c11 */ /* 0x000fe200088f0c81 */
[-C--:B------:R-:W-:Y:S01]  /*6250*/  FMUL R91, R91, R104.reuse ;  /* 0x000000685b5b7220 */ /* 0x080fe20000400000 */
[----:B------:R-:W-:Y:S01]  /*6260*/  ISETP.GT.AND P1, PT, R4, RZ, P3 ;  /* 0x000000ff0400720c */ /* 0x000fe20001f24270 */
[----:B------:R-:W-:Y:S01]  /*6270*/  FMUL R92, R92, R104 ;  /* 0x000000685c5c7220 */ /* 0x000fe20000400000 */
[----:B------:R-:W-:Y:S01]  /*6280*/  F2FP.F16.F32.PACK_AB R88, RZ, R88 ;  /* 0x00000058ff58723e */ /* 0x000fe200000000ff */
[-C--:B------:R-:W-:Y:S01]  /*6290*/  FMUL R93, R93, R104.reuse ;  /* 0x000000685d5d7220 */ /* 0x080fe20000400000 */
[----:B------:R-:W-:Y:S01]  /*62a0*/  F2FP.F16.F32.PACK_AB R89, RZ, R89 ;  /* 0x00000059ff59723e */ /* 0x000fe200000000ff */
[----:B------:R-:W-:Y:S01]  /*62b0*/  FMUL R94, R94, R104 ;  /* 0x000000685e5e7220 */ /* 0x000fe20000400000 */
[----:B------:R-:W-:Y:S01]  /*62c0*/  LEA R2, P5, R2, R6, 0x4 ;  /* 0x0000000602027211 */ /* 0x000fe200078a20ff */
[----:B------:R-:W-:Y:S01]  /*62d0*/  @P2 STG.E.U16 desc[UR50][R6.64], R88 ;  /* 0x0000005806002986 */ /* 0x000fe2000c101532 */
[----:B------:R-:W-:Y:S01]  /*62e0*/  ISETP.GT.AND P2, PT, R0, 0x8, PT ;  /* 0x000000080000780c */ /* 0x000fe20003f44270 */
[-C--:B------:R-:W-:Y:S01]  /*62f0*/  FMUL R95, R95, R104.reuse ;  /* 0x000000685f5f7220 */ /* 0x080fe20000400000 */
[C---:B------:R-:W-:Y:S01]  /*6300*/  ISETP.GT.AND P3, PT, R4.reuse, 0x8, P3 ;  /* 0x000000080400780c */ /* 0x040fe20001f64270 */
[----:B------:R-:W-:Y:S01]  /*6310*/  IMAD.X R3, R3, 0x1, R7, P5 ;  /* 0x0000000103037824 */ /* 0x000fe200028e0607 */
[C---:B------:R-:W-:Y:S01]  /*6320*/  ISETP.GT.AND P4, PT, R4.reuse, RZ, P2 ;  /* 0x000000ff0400720c */ /* 0x040fe20001784270 */
[----:B------:R-:W-:Y:S01]  /*6330*/  @P1 STG.E.U16 desc[UR50][R6.64+0x2], R89 ;  /* 0x0000025906001986 */ /* 0x000fe2000c101532 */
[----:B------:R-:W-:Y:S01]  /*6340*/  ISETP.GT.AND P1, PT, R4, 0x8, P0 ;  /* 0x000000080400780c */ /* 0x000fe20000724270 */
[-C--:B------:R-:W-:Y:S01]  /*6350*/  FMUL R96, R96, R104.reuse ;  /* 0x0000006860607220 */ /* 0x080fe20000400000 */
[----:B------:R-:W-:Y:S01]  /*6360*/  ISETP.GT.AND P0, PT, R0, 0x9, PT ;  /* 0x000000090000780c */ /* 0x000fe20003f04270 */
[----:B------:R-:W-:Y:S01]  /*6370*/  FMUL R97, R97, R104 ;  /* 0x0000006861617220 */ /* 0x000fe20000400000 */
[----:B------:R-:W-:Y:S01]  /*6380*/  F2FP.F16.F32.PACK_AB R90, RZ, R90 ;  /* 0x0000005aff5a723e */ /* 0x000fe200000000ff */
[-C--:B------:R-:W-:Y:S01]  /*6390*/  FMUL R98, R98, R104.reuse ;  /* 0x0000006862627220 */ /* 0x080fe20000400000 */
[----:B------:R-:W-:Y:S01]  /*63a0*/  ISETP.GT.AND P5, PT, R4, RZ, P0 ;  /* 0x000000ff0400720c */ /* 0x000fe200007a4270 */
[-C--:B------:R-:W-:Y:S01]  /*63b0*/  FMUL R99, R99, R104.reuse ;  /* 0x0000006863637220 */ /* 0x080fe20000400000 */
[----:B------:R-:W-:Y:S01]  /*63c0*/  F2FP.F16.F32.PACK_AB R91, RZ, R91 ;  /* 0x0000005bff5b723e */ /* 0x000fe200000000ff */
[----:B------:R-:W-:Y:S01]  /*63d0*/  FMUL R100, R100, R104 ;  /* 0x0000006864647220 */ /* 0x000fe20000400000 */
[----:B------:R-:W-:Y:S01]  /*63e0*/  F2FP.F16.F32.PACK_AB R92, RZ, R92 ;  /* 0x0000005cff5c723e */ /* 0x000fe200000000ff */
[-C--:B------:R-:W-:Y:S01]  /*63f0*/  FMUL R101, R101, R104.reuse ;  /* 0x0000006865657220 */ /* 0x080fe20000400000 */
[----:B------:R-:W-:Y:S01]  /*6400*/  F2FP.F16.F32.PACK_AB R93, RZ, R93 ;  /* 0x0000005dff5d723e */ /* 0x000fe200000000ff */
[----:B------:R-:W-:Y:S01]  /*6410*/  @P1 STG.E.U16 desc[UR50][R2.64], R90 ;  /* 0x0000005a02001986 */ /* 0x000fe2000c101532 */
[----:B------:R-:W-:Y:S01]  /*6420*/  ISETP.GT.AND P1, PT, R4, 0x8, P2 ;  /* 0x000000080400780c */ /* 0x000fe20001724270 */
[-C--:B------:R-:W-:Y:S01]  /*6430*/  FMUL R102, R102, R104.reuse ;  /* 0x0000006866667220 */ /* 0x080fe20000400000 */
[----:B------:R-:W-:Y:S01]  /*6440*/  ISETP.GT.AND P2, PT, R4, 0x8, P0 ;  /* 0x000000080400780c */ /* 0x000fe20000744270 */
[----:B------:R-:W-:Y:S01]  /*6450*/  @P3 STG.E.U16 desc[UR50][R2.64+0x2], R91 ;  /* 0x0000025b02003986 */ /* 0x000fe2000c101532 */
[C---:B------:R-:W-:Y:S01]  /*6460*/  ISETP.GT.AND P3, PT, R0.reuse, 0x10, PT ;  /* 0x000000100000780c */ /* 0x040fe20003f64270 */
[-C--:B------:R-:W-:Y:S01]  /*6470*/  FMUL R103, R103, R104.reuse ;  /* 0x0000006867677220 */ /* 0x080fe20000400000 */
[----:B------:R-:W-:Y:S01]  /*6480*/  ISETP.GT.AND P0, PT, R0, 0x11, PT ;  /* 0x000000110000780c */ /* 0x000fe20003f04270 */
[----:B------:R-:W-:Y:S01]  /*6490*/  @P4 STG.E.U16 desc[UR50][R6.64+0x10], R92 ;  /* 0x0000105c06004986 */ /* 0x000fe2000c101532 */
[----:B------:R-:W-:Y:S01]  /*64a0*/  ISETP.GT.AND P4, PT, R4, RZ, P3 ;  /* 0x000000ff0400720c */ /* 0x000fe20001f84270 */
[----:B------:R-:W-:Y:S01]  /*64b0*/  FMUL R72, R72, R104 ;  /* 0x0000006848487220 */ /* 0x000fe20000400000 */
[----:B------:R-:W-:Y:S01]  /*64c0*/  F2FP.F16.F32.PACK_AB R94, RZ, R94 ;  /* 0x0000005eff5e723e */ /* 0x000fe200000000ff */
[----:B------:R-:W-:Y:S01]  /*64d0*/  @P5 STG.E.U16 desc[UR50][R6.64+0x12], R93 ;  /* 0x0000125d06005986 */ /* 0x000fe2000c101532 */
[----:B------:R-:W-:Y:S01]  /*64e0*/  ISETP.GT.AND P5, PT, R4, RZ, P0 ;  /* 0x000000ff0400720c */ /* 0x000fe200007a4270 */
[----:B------:R-:W-:Y:S01]  /*64f0*/  FMUL R73, R73, R104 ;  /* 0x0000006849497220 */ /* 0x000fe20000400000 */
[----:B------:R-:W-:Y:S01]  /*6500*/  F2FP.F16.F32.PACK_AB R95, RZ, R95 ;  /* 0x0000005fff5f723e */ /* 0x000fe200000000ff */
[----:B------:R-:W-:Y:S01]  /*6510*/  @P1 STG.E.U16 desc[UR50][R2.64+0x10], R94 ;  /* 0x0000105e02001986 */ /* 0x000fe2000c101532 */
[----:B------:R-:W-:Y:S01]  /*6520*/  F2FP.F16.F32.PACK_AB R96, RZ, R96 ;  /* 0x00000060ff60723e */ /* 0x000fe200000000ff */
[-C--:B------:R-:W-:Y:S01]  /*6530*/  FMUL R74, R74, R104.reuse ;  /* 0x000000684a4a7220 */ /* 0x080fe20000400000 */
[----:B------:R-:W-:Y:S01]  /*6540*/  ISETP.GT.AND P1, PT, R4, 0x8, P3 ;  /* 0x000000080400780c */ /* 0x000fe20001f24270 */
[----:B------:R-:W-:Y:S01]  /*6550*/  @P2 STG.E.U16 desc[UR50][R2.64+0x12], R95 ;  /* 0x0000125f02002986 */ /* 0x000fe2000c101532 */
[----:B------:R-:W-:Y:S01]  /*6560*/  F2FP.F16.F32.PACK_AB R97, RZ, R97 ;  /* 0x00000061ff61723e */ /* 0x000fe200000000ff */
[-C--:B------:R-:W-:Y:S01]  /*6570*/  FMUL R75, R75, R104.reuse ;  /* 0x000000684b4b7220 */ /* 0x080fe20000400000 */
[----:B------:R-:W-:Y:S01]  /*6580*/  ISETP.GT.AND P3, PT, R0, 0x18, PT ;  /* 0x000000180000780c */ /* 0x000fe20003f64270 */
[----:B------:R-:W-:Y:S01]  /*6590*/  @P4 STG.E.U16 desc[UR50][R6.64+0x20], R96 ;  /* 0x0000206006004986 */ /* 0x000fe2000c101532 */
[----:B------:R-:W-:Y:S01]  /*65a0*/  ISETP.GT.AND P2, PT, R4, 0x8, P0 ;  /* 0x000000080400780c */ /* 0x000fe20000744270 */
[-C--:B------:R-:W-:Y:S01]  /*65b0*/  FMUL R76, R76, R104.reuse ;  /* 0x000000684c4c7220 */ /* 0x080fe20000400000 */
[----:B------:R-:W-:Y:S01]  /*65c0*/  ISETP.GT.AND P0, PT, R0, 0x19, PT ;  /* 0x000000190000780c */ /* 0x000fe20003f04270 */
[----:B------:R-:W-:Y:S01]  /*65d0*/  @P5 STG.E.U16 desc[UR50][R6.64+0x22], R97 ;  /* 0x0000226106005986 */ /* 0x000fe2000c101532 */
[C---:B------:R-:W-:Y:S01]  /*65e0*/  ISETP.GT.AND P4, PT, R4.reuse, RZ, P3 ;  /* 0x000000ff0400720c */ /* 0x040fe20001f84270 */
[-C--:B------:R-:W-:Y:S01]  /*65f0*/  FMUL R77, R77, R104.reuse ;  /* 0x000000684d4d7220 */ /* 0x080fe20000400000 */
[----:B------:R-:W-:Y:S01]  /*6600*/  ISETP.GT.AND P5, PT, R4, RZ, P0 ;  /* 0x000000ff0400720c */ /* 0x000fe200007a4270 */
[----:B------:R-:W-:Y:S01]  /*6610*/  FMUL R78, R78, R104 ;  /* 0x000000684e4e7220 */ /* 0x000fe20000400000 */
[----:B------:R-:W-:Y:S01]  /*6620*/  F2FP.F16.F32.PACK_AB R98, RZ, R98 ;  /* 0x00000062ff62723e */ /* 0x000fe200000000ff */
[-C--:B------:R-:W-:Y:S01]  /*6630*/  FMUL R79, R79, R104.reuse ;  /* 0x000000684f4f7220 */ /* 0x080fe20000400000 */
[----:B------:R-:W-:Y:S01]  /*6640*/  F2FP.F16.F32.PACK_AB R99, RZ, R99 ;  /* 0x00000063ff63723e */ /* 0x000fe200000000ff */
[----:B------:R-:W-:Y:S01]  /*6650*/  FMUL R80, R80, R104 ;  /* 0x0000006850507220 */ /* 0x000fe20000400000 */
[----:B------:R-:W-:Y:S01]  /*6660*/  F2FP.F16.F32.PACK_AB R100, RZ, R100 ;  /* 0x00000064ff64723e */ /* 0x000fe200000000ff */
[----:B------:R-:W-:Y:S01]  /*6670*/  @P1 STG.E.U16 desc[UR50][R2.64+0x20], R98 ;  /* 0x0000206202001986 */ /* 0x000fe2000c101532 */
[----:B------:R-:W-:Y:S01]  /*6680*/  ISETP.GT.AND P1, PT, R4, 0x8, P3 ;  /* 0x000000080400780c */ /* 0x000fe20001f24270 */
[-C--:B------:R-:W-:Y:S01]  /*6690*/  FMUL R81, R81, R104.reuse ;  /* 0x0000006851517220 */ /* 0x080fe20000400000 */
[----:B------:R-:W-:Y:S01]  /*66a0*/  F2FP.F16.F32.PACK_AB R101, RZ, R101 ;  /* 0x00000065ff65723e */ /* 0x000fe200000000ff */
[----:B------:R-:W-:Y:S01]  /*66b0*/  @P2 STG.E.U16 desc[UR50][R2.64+0x22], R99 ;  /* 0x0000226302002986 */ /* 0x000fe2000c101532 */
[----:B------:R-:W-:Y:S01]  /*66c0*/  ISETP.GT.AND P3, PT, R0, 0x20, PT ;  /* 0x000000200000780c */ /* 0x000fe20003f64270 */
[-C--:B------:R-:W-:Y:S01]  /*66d0*/  FMUL R82, R82, R104.reuse ;  /* 0x0000006852527220 */ /* 0x080fe20000400000 */
[----:B------:R-:W-:Y:S01]  /*66e0*/  ISETP.GT.AND P2, PT, R4, 0x8, P0 ;  /* 0x000000080400780c */ /* 0x000fe20000744270 */
[----:B------:R-:W-:Y:S01]  /*66f0*/  @P4 STG.E.U16 desc[UR50][R6.64+0x30], R100 ;  /* 0x0000306406004986 */ /* 0x000fe2000c101532 */
[----:B------:R-:W-:Y:S01]  /*6700*/  ISETP.GT.AND P0, PT, R0, 0x21, PT ;  /* 0x000000210000780c */ /* 0x000fe20003f04270 */
[-C--:B------:R-:W-:Y:S01]  /*6710*/  FMUL R83, R83, R104.reuse ;  /* 0x0000006853537220 */ /* 0x080fe20000400000 */
[C---:B------:R-:W-:Y:S01]  /*6720*/  ISETP.GT.AND P4, PT, R4.reuse, RZ, P3 ;  /* 0x000000ff0400720c */ /* 0x040fe20001f84270 */
[----:B------:R-:W-:Y:S01]  /*6730*/  @P5 STG.E.U16 desc[UR50][R6.64+0x32], R101 ;  /* 0x0000326506005986 */ /* 0x000fe2000c101532 */
        /* <DEDUP_REMOVED lines=169> */
[----:B------:R-:W-:Y:S01]  /*71d0*/  FMUL R39, R39, R104 ;  /* 0x0000006827277220 */ /* 0x000fe20000400000 */
[----:B------:R-:W-:Y:S01]  /*71e0*/  F2FP.F16.F32.PACK_AB R41, RZ, R41 ;  /* 0x00000029ff29723e */ /* 0x000fe200000000ff */
[----:B------:R-:W-:Y:S01]  /*71f0*/  @P2 STG.E.U16 desc[UR50][R2.64+0xb2], R71 ;  /* 0x0000b24702002986 */ /* 0x000fe2000c101532 */
[----:B------:R-:W-:-:S02]  /*7200*/  ISETP.GT.AND P3, PT, R0, 0x68, PT ;  /* 0x000000680000780c */ /* 0x000fc40003f64270 */
[----:B------:R-:W-:Y:S01]  /*7210*/  ISETP.GT.AND P2, PT, R4, 0x8, P0 ;  /* 0x000000080400780c */ /* 0x000fe20000744270 */
[----:B------:R-:W-:Y:S01]  /*7220*/  @P4 STG.E.U16 desc[UR50][R6.64+0xc0], R40 ;  /* 0x0000c02806004986 */ /* 0x000fe2000c101532 */
[----:B------:R-:W-:Y:S02]  /*7230*/  ISETP.GT.AND P0, PT, R0, 0x69, PT ;  /* 0x000000690000780c */ /* 0x000fe40003f04270 */
[C---:B------:R-:W-:Y:S01]  /*7240*/  ISETP.GT.AND P4, PT, R4.reuse, RZ, P3 ;  /* 0x000000ff0400720c */ /* 0x040fe20001f84270 */
[----:B------:R-:W-:Y:S01]  /*7250*/  @P5 STG.E.U16 desc[UR50][R6.64+0xc2], R41 ;  /* 0x0000c22906005986 */ /* 0x000fe2000c101532 */
[----:B------:R-:W-:Y:S02]  /*7260*/  ISETP.GT.AND P5, PT, R4, RZ, P0 ;  /* 0x000000ff0400720c */ /* 0x000fe400007a4270 */
[----:B------:R-:W-:Y:S02]  /*7270*/  F2FP.F16.F32.PACK_AB R42, RZ, R42 ;  /* 0x0000002aff2a723e */ /* 0x000fe400000000ff */
[----:B------:R-:W-:-:S02]  /*7280*/  F2FP.F16.F32.PACK_AB R43, RZ, R43 ;  /* 0x0000002bff2b723e */ /* 0x000fc400000000ff */
[----:B------:R-:W-:Y:S01]  /*7290*/  F2FP.F16.F32.PACK_AB R44, RZ, R44 ;  /* 0x0000002cff2c723e */ /* 0x000fe200000000ff */
[----:B------:R-:W-:Y:S01]  /*72a0*/  @P1 STG.E.U16 desc[UR50][R2.64+0xc0], R42 ;  /* 0x0000c02a02001986 */ /* 0x000fe2000c101532 */
[----:B------:R-:W-:Y:S02]  /*72b0*/  ISETP.GT.AND P1, PT, R4, 0x8, P3 ;  /* 0x000000080400780c */ /* 0x000fe40001f24270 */
[----:B------:R-:W-:Y:S01]  /*72c0*/  F2FP.F16.F32.PACK_AB R45, RZ, R45 ;  /* 0x0000002dff2d723e */ /* 0x000fe200000000ff */
[----:B------:R-:W-:Y:S01]  /*72d0*/  @P2 STG.E.U16 desc[UR50][R2.64+0xc2], R43 ;  /* 0x0000c22b02002986 */ /* 0x000fe2000c101532 */
[----:B------:R-:W-:Y:S02]  /*72e0*/  ISETP.GT.AND P3, PT, R0, 0x70, PT ;  /* 0x000000700000780c */ /* 0x000fe40003f64270 */
[----:B------:R-:W-:Y:S01]  /*72f0*/  ISETP.GT.AND P2, PT, R4, 0x8, P0 ;  /* 0x000000080400780c */ /* 0x000fe20000744270 */
[----:B------:R-:W-:Y:S01]  /*7300*/  @P4 STG.E.U16 desc[UR50][R6.64+0xd0], R44 ;  /* 0x0000d02c06004986 */ /* 0x000fe2000c101532 */
[----:B------:R-:W-:-:S02]  /*7310*/  ISETP.GT.AND P0, PT, R0, 0x71, PT ;  /* 0x000000710000780c */ /* 0x000fc40003f04270 */
[C---:B------:R-:W-:Y:S01]  /*7320*/  ISETP.GT.AND P4, PT, R4.reuse, RZ, P3 ;  /* 0x000000ff0400720c */ /* 0x040fe20001f84270 */
[----:B------:R-:W-:Y:S01]  /*7330*/  @P5 STG.E.U16 desc[UR50][R6.64+0xd2], R45 ;  /* 0x0000d22d06005986 */ /* 0x000fe2000c101532 */
[C---:B------:R-:W-:Y:S02]  /*7340*/  ISETP.GT.AND P5, PT, R4.reuse, RZ, P0 ;  /* 0x000000ff0400720c */ /* 0x040fe400007a4270 */
[----:B------:R-:W-:Y:S02]  /*7350*/  F2FP.F16.F32.PACK_AB R46, RZ, R46 ;  /* 0x0000002eff2e723e */ /* 0x000fe400000000ff */
[----:B------:R-:W-:Y:S02]  /*7360*/  F2FP.F16.F32.PACK_AB R47, RZ, R47 ;  /* 0x0000002fff2f723e */ /* 0x000fe400000000ff */
[----:B------:R-:W-:Y:S01]  /*7370*/  F2FP.F16.F32.PACK_AB R48, RZ, R48 ;  /* 0x00000030ff30723e */ /* 0x000fe200000000ff */
[----:B------:R-:W-:Y:S01]  /*7380*/  @P1 STG.E.U16 desc[UR50][R2.64+0xd0], R46 ;  /* 0x0000d02e02001986 */ /* 0x000fe2000c101532 */
[----:B------:R-:W-:-:S02]  /*7390*/  ISETP.GT.AND P1, PT, R4, 0x8, P3 ;  /* 0x000000080400780c */ /* 0x000fc40001f24270 */
[----:B------:R-:W-:Y:S01]  /*73a0*/  F2FP.F16.F32.PACK_AB R49, RZ, R49 ;  /* 0x00000031ff31723e */ /* 0x000fe200000000ff */
[----:B------:R-:W-:Y:S01]  /*73b0*/  @P2 STG.E.U16 desc[UR50][R2.64+0xd2], R47 ;  /* 0x0000d22f02002986 */ /* 0x000fe2000c101532 */
[----:B------:R-:W-:Y:S02]  /*73c0*/  ISETP.GT.AND P2, PT, R0, 0x78, PT ;  /* 0x000000780000780c */ /* 0x000fe40003f44270 */
[----:B------:R-:W-:Y:S01]  /*73d0*/  ISETP.GT.AND P0, PT, R4, 0x8, P0 ;  /* 0x000000080400780c */ /* 0x000fe20000704270 */
[----:B------:R-:W-:Y:S01]  /*73e0*/  @P4 STG.E.U16 desc[UR50][R6.64+0xe0], R48 ;  /* 0x0000e03006004986 */ /* 0x000fe2000c101532 */
[----:B------:R-:W-:Y:S02]  /*73f0*/  ISETP.GT.AND P3, PT, R0, 0x79, PT ;  /* 0x000000790000780c */ /* 0x000fe40003f64270 */
[C---:B------:R-:W-:Y:S01]  /*7400*/  ISETP.GT.AND P4, PT, R4.reuse, RZ, P2 ;  /* 0x000000ff0400720c */ /* 0x040fe20001784270 */
[----:B------:R-:W-:Y:S01]  /*7410*/  @P5 STG.E.U16 desc[UR50][R6.64+0xe2], R49 ;  /* 0x0000e23106005986 */ /* 0x000fe2000c101532 */
[----:B------:R-:W-:-:S02]  /*7420*/  ISETP.GT.AND P5, PT, R4, RZ, P3 ;  /* 0x000000ff0400720c */ /* 0x000fc40001fa4270 */
[----:B------:R-:W-:Y:S02]  /*7430*/  F2FP.F16.F32.PACK_AB R50, RZ, R50 ;  /* 0x00000032ff32723e */ /* 0x000fe400000000ff */
[----:B------:R-:W-:Y:S02]  /*7440*/  F2FP.F16.F32.PACK_AB R51, RZ, R51 ;  /* 0x00000033ff33723e */ /* 0x000fe400000000ff */
[----:B------:R-:W-:Y:S01]  /*7450*/  F2FP.F16.F32.PACK_AB R52, RZ, R52 ;  /* 0x00000034ff34723e */ /* 0x000fe200000000ff */
[----:B------:R-:W-:Y:S01]  /*7460*/  @P1 STG.E.U16 desc[UR50][R2.64+0xe0], R50 ;  /* 0x0000e03202001986 */ /* 0x000fe2000c101532 */
[C---:B------:R-:W-:Y:S02]  /*7470*/  ISETP.GT.AND P1, PT, R4.reuse, 0x8, P2 ;  /* 0x000000080400780c */ /* 0x040fe40001724270 */
[----:B------:R-:W-:Y:S01]  /*7480*/  F2FP.F16.F32.PACK_AB R53, RZ, R53 ;  /* 0x00000035ff35723e */ /* 0x000fe200000000ff */
[----:B------:R-:W-:Y:S01]  /*7490*/  @P0 STG.E.U16 desc[UR50][R2.64+0xe2], R51 ;  /* 0x0000e23302000986 */ /* 0x000fe2000c101532 */
[----:B------:R-:W-:-:S02]  /*74a0*/  ISETP.GT.AND P2, PT, R4, 0x8, P3 ;  /* 0x000000080400780c */ /* 0x000fc40001f44270 */
[C---:B------:R-:W-:Y:S01]  /*74b0*/  ISETP.GT.AND P3, PT, R0.reuse, 0x80, PT ;  /* 0x000000800000780c */ /* 0x040fe20003f64270 */
        /* <DEDUP_REMOVED lines=9> */
[----:B------:R-:W-:Y:S02]  /*7550*/  F2FP.F16.F32.PACK_AB R25, RZ, R25 ;  /* 0x00000019ff19723e */ /* 0x000fe400000000ff */
[C---:B------:R-:W-:Y:S01]  /*7560*/  ISETP.GT.AND P1, PT, R4.reuse, 0x8, P3 ;  /* 0x000000080400780c */ /* 0x040fe20001f24270 */
[----:B------:R-:W-:Y:S01]  /*7570*/  @P2 STG.E.U16 desc[UR50][R2.64+0xf2], R55 ;  /* 0x0000f23702002986 */ /* 0x000fe2000c101532 */
[----:B------:R-:W-:Y:S02]  /*7580*/  ISETP.GT.AND P0, PT, R4, 0x8, P0 ;  /* 0x000000080400780c */ /* 0x000fe40000704270 */
[----:B------:R-:W-:Y:S01]  /*7590*/  F2FP.F16.F32.PACK_AB R26, RZ, R26 ;  /* 0x0000001aff1a723e */ /* 0x000fe200000000ff */
[----:B------:R-:W-:Y:S01]  /*75a0*/  @P4 STG.E.U16 desc[UR50][R6.64+0x100], R24 ;  /* 0x0001001806004986 */ /* 0x000fe2000c101532 */
[----:B------:R-:W-:-:S02]  /*75b0*/  ISETP.GT.AND P4, PT, R0, 0x88, PT ;  /* 0x000000880000780c */ /* 0x000fc40003f84270 */
[----:B------:R-:W-:Y:S01]  /*75c0*/  F2FP.F16.F32.PACK_AB R27, RZ, R27 ;  /* 0x0000001bff1b723e */ /* 0x000fe200000000ff */
[----:B------:R-:W-:Y:S01]  /*75d0*/  @P5 STG.E.U16 desc[UR50][R6.64+0x102], R25 ;  /* 0x0001021906005986 */ /* 0x000fe2000c101532 */
[----:B------:R-:W-:Y:S02]  /*75e0*/  ISETP.GT.AND P5, PT, R0, 0x89, PT ;  /* 0x000000890000780c */ /* 0x000fe40003fa4270 */
[C---:B------:R-:W-:Y:S01]  /*75f0*/  ISETP.GT.AND P2, PT, R4.reuse, RZ, P4 ;  /* 0x000000ff0400720c */ /* 0x040fe20002744270 */
[----:B------:R-:W-:Y:S01]  /*7600*/  @P1 STG.E.U16 desc[UR50][R2.64+0x100], R26 ;  /* 0x0001001a02001986 */ /* 0x000fe2000c101532 */
[----:B------:R-:W-:Y:S02]  /*7610*/  ISETP.GT.AND P6, PT, R4, RZ, P5 ;  /* 0x000000ff0400720c */ /* 0x000fe40002fc4270 */
[----:B------:R-:W-:Y:S01]  /*7620*/  F2FP.F16.F32.PACK_AB R28, RZ, R28 ;  /* 0x0000001cff1c723e */ /* 0x000fe200000000ff */
[----:B------:R-:W-:Y:S01]  /*7630*/  @P0 STG.E.U16 desc[UR50][R2.64+0x102], R27 ;  /* 0x0001021b02000986 */ /* 0x000fe2000c101532 */
[----:B------:R-:W-:-:S02]  /*7640*/  F2FP.F16.F32.PACK_AB R29, RZ, R29 ;  /* 0x0000001dff1d723e */ /* 0x000fc400000000ff */
[----:B------:R-:W-:Y:S02]  /*7650*/  ISETP.GT.AND P4, PT, R4, 0x8, P4 ;  /* 0x000000080400780c */ /* 0x000fe40002784270 */
[C---:B------:R-:W-:Y:S02]  /*7660*/  ISETP.GT.AND P3, PT, R0.reuse, 0x90, PT ;  /* 0x000000900000780c */ /* 0x040fe40003f64270 */
[----:B------:R-:W-:Y:S01]  /*7670*/  F2FP.F16.F32.PACK_AB R30, RZ, R30 ;  /* 0x0000001eff1e723e */ /* 0x000fe200000000ff */
[----:B------:R-:W-:Y:S01]  /*7680*/  @P2 STG.E.U16 desc[UR50][R6.64+0x110], R28 ;  /* 0x0001101c06002986 */ /* 0x000fe2000c101532 */
[----:B------:R-:W-:Y:S02]  /*7690*/  ISETP.GT.AND P2, PT, R0, 0x91, PT ;  /* 0x000000910000780c */ /* 0x000fe40003f44270 */
[----:B------:R-:W-:Y:S01]  /*76a0*/  F2FP.F16.F32.PACK_AB R31, RZ, R31 ;  /* 0x0000001fff1f723e */ /* 0x000fe200000000ff */
[----:B------:R-:W-:Y:S01]  /*76b0*/  @P6 STG.E.U16 desc[UR50][R6.64+0x112], R29 ;  /* 0x0001121d06006986 */ /* 0x000fe2000c101532 */
[----:B------:R-:W-:-:S02]  /*76c0*/  ISETP.GT.AND P6, PT, R4, 0x8, P5 ;  /* 0x000000080400780c */ /* 0x000fc40002fc4270 */
[C---:B------:R-:W-:Y:S01]  /*76d0*/  ISETP.GT.AND P5, PT, R4.reuse, RZ, P3 ;  /* 0x000000ff0400720c */ /* 0x040fe20001fa4270 */
[----:B------:R-:W-:Y:S01]  /*76e0*/  @P4 STG.E.U16 desc[UR50][R2.64+0x110], R30 ;  /* 0x0001101e02004986 */ /* 0x000fe2000c101532 */
[----:B------:R-:W-:Y:S02]  /*76f0*/  ISETP.GT.AND P4, PT, R4, RZ, P2 ;  /* 0x000000ff0400720c */ /* 0x000fe40001784270 */
[C---:B------:R-:W-:Y:S02]  /*7700*/  ISETP.GT.AND P1, PT, R0.reuse, 0x98, PT ;  /* 0x000000980000780c */ /* 0x040fe40003f24270 */
[----:B------:R-:W-:Y:S02]  /*7710*/  F2FP.F16.F32.PACK_AB R32, RZ, R32 ;  /* 0x00000020ff20723e */ /* 0x000fe400000000ff */
[----:B------:R-:W-:Y:S02]  /*7720*/  ISETP.GT.AND P0, PT, R0, 0x99, PT ;  /* 0x000000990000780c */ /* 0x000fe40003f04270 */
[C---:B------:R-:W-:Y:S01]  /*7730*/  ISETP.GT.AND P3, PT, R4.reuse, 0x8, P3 ;  /* 0x000000080400780c */ /* 0x040fe20001f64270 */
[----:B------:R-:W-:Y:S01]  /*7740*/  @P6 STG.E.U16 desc[UR50][R2.64+0x112], R31 ;  /* 0x0001121f02006986 */ /* 0x000fe2000c101532 */
[----:B------:R-:W-:-:S02]  /*7750*/  ISETP.GT.AND P6, PT, R4, RZ, P1 ;  /* 0x000000ff0400720c */ /* 0x000fc40000fc4270 */
[C---:B------:R-:W-:Y:S01]  /*7760*/  ISETP.GT.AND P2, PT, R4.reuse, 0x8, P2 ;  /* 0x000000080400780c */ /* 0x040fe20001744270 */
[----:B------:R-:W-:Y:S01]  /*7770*/  @P5 STG.E.U16 desc[UR50][R6.64+0x120], R32 ;  /* 0x0001202006005986 */ /* 0x000fe2000c101532 */
[C---:B------:R-:W-:Y:S01]  /*7780*/  ISETP.GT.AND P5, PT, R4.reuse, RZ, P0 ;  /* 0x000000ff0400720c */ /* 0x040fe200007a4270 */
[----:B------:R-:W-:Y:S01]  /*7790*/  @P4 IMAD.MOV.U32 R5, RZ, RZ, R7 ;  /* 0x000000ffff054224 */ /* 0x000fe200078e0007 */
[C---:B------:R-:W-:Y:S02]  /*77a0*/  ISETP.GT.AND P1, PT, R4.reuse, 0x8, P1 ;  /* 0x000000080400780c */ /* 0x040fe40000f24270 */
[----:B------:R-:W-:Y:S01]  /*77b0*/  ISETP.GT.AND P0, PT, R4, 0x8, P0 ;  /* 0x000000080400780c */ /* 0x000fe20000704270 */
[----:B------:R-:W-:Y:S01]  /*77c0*/  @P4 IMAD.MOV.U32 R4, RZ, RZ, R6 ;  /* 0x000000ffff044224 */ /* 0x000fe200078e0006 */
[----:B------:R-:W-:Y:S02]  /*77d0*/  F2FP.F16.F32.PACK_AB R33, RZ, R33 ;  /* 0x00000021ff21723e */ /* 0x000fe400000000ff */
[----:B------:R-:W-:-:S02]  /*77e0*/  F2FP.F16.F32.PACK_AB R34, RZ, R34 ;  /* 0x00000022ff22723e */ /* 0x000fc400000000ff */
[----:B------:R-:W-:Y:S01]  /*77f0*/  F2FP.F16.F32.PACK_AB R35, RZ, R35 ;  /* 0x00000023ff23723e */ /* 0x000fe200000000ff */
[----:B------:R0:W-:Y:S01]  /*7800*/  @P4 STG.E.U16 desc[UR50][R4.64+0x122], R33 ;  /* 0x0001222104004986 */ /* 0x0001e2000c101532 */
[----:B------:R-:W-:Y:S02]  /*7810*/  F2FP.F16.F32.PACK_AB R36, RZ, R36 ;  /* 0x00000024ff24723e */ /* 0x000fe400000000ff */
[----:B------:R-:W-:Y:S01]  /*7820*/  F2FP.F16.F32.PACK_AB R37, RZ, R37 ;  /* 0x00000025ff25723e */ /* 0x000fe200000000ff */
[----:B------:R-:W-:Y:S01]  /*7830*/  @P3 STG.E.U16 desc[UR50][R2.64+0x120], R34 ;  /* 0x0001202202003986 */ /* 0x000fe2000c101532 */
[----:B------:R-:W-:Y:S02]  /*7840*/  F2FP.F16.F32.PACK_AB R38, RZ, R38 ;  /* 0x00000026ff26723e */ /* 0x000fe400000000ff */
[----:B------:R-:W-:Y:S01]  /*7850*/  F2FP.F16.F32.PACK_AB R39, RZ, R39 ;  /* 0x00000027ff27723e */ /* 0x000fe200000000ff */
[----:B------:R-:W-:Y:S01]  /*7860*/  @P2 STG.E.U16 desc[UR50][R2.64+0x122], R35 ;  /* 0x0001222302002986 */ /* 0x000fe2000c101532 */
[----:B0-----:R-:W-:-:S02]  /*7870*/  @P6 IMAD.MOV.U32 R4, RZ, RZ, R6 ;  /* 0x000000ffff046224 */ /* 0x001fc400078e0006 */
[----:B------:R-:W-:-:S05]  /*7880*/  @P6 IMAD.MOV.U32 R5, RZ, RZ, R7 ;  /* 0x000000ffff056224 */ /* 0x000fca00078e0007 */
[----:B------:R0:W-:Y:S04]  /*7890*/  @P6 STG.E.U16 desc[UR50][R4.64+0x130], R36 ;  /* 0x0001302404006986 */ /* 0x0001e8000c101532 */
[----:B------:R1:W-:Y:S04]  /*78a0*/  @P5 STG.E.U16 desc[UR50][R6.64+0x132], R37 ;  /* 0x0001322506005986 */ /* 0x0003e8000c101532 */
[----:B------:R1:W-:Y:S01]  /*78b0*/  @P1 STG.E.U16 desc[UR50][R2.64+0x130], R38 ;  /* 0x0001302602001986 */ /* 0x0003e2000c101532 */
[----:B0-----:R-:W-:Y:S02]  /*78c0*/  @P0 IMAD.MOV.U32 R4, RZ, RZ, R2 ;  /* 0x000000ffff040224 */ /* 0x001fe400078e0002 */
[----:B------:R-:W-:-:S05]  /*78d0*/  @P0 IMAD.MOV.U32 R5, RZ, RZ, R3 ;  /* 0x000000ffff050224 */ /* 0x000fca00078e0003 */
[----:B------:R1:W-:Y:S02]  /*78e0*/  @P0 STG.E.U16 desc[UR50][R4.64+0x132], R39 ;  /* 0x0001322704000986 */ /* 0x0003e4000c101532 */
.L_x_194:
[----:B------:R-:W-:Y:S05]  /*78f0*/  BSYNC B0 ;  /* 0x0000000000007941 */ /* 0x000fea0003800000 */
.L_x_36:
[----:B-123--:R-:W-:Y:S01]  /*7900*/  IMAD.U32 R2, RZ, RZ, UR48 ;  /* 0x00000030ff027e24 */ /* 0x00efe2000f8e00ff */
[----:B------:R-:W-:Y:S01]  /*7910*/  ULDC.64 UR4, c[0x0][0x650] ;  /* 0x0001940000047ab9 */ /* 0x000fe20000000a00 */
[----:B------:R-:W-:Y:S01]  /*7920*/  IMAD.U32 R0, RZ, RZ, UR37 ;  /* 0x00000025ff007e24 */ /* 0x000fe2000f8e00ff */
[----:B------:R1:W-:Y:S01]  /*7930*/  SYNCS.ARRIVE.TRANS64.A1T0 RZ, [R112+UR45], RZ ;  /* 0x000000ff70ff79a7 */ /* 0x0003e2000810002d */
[----:B------:R-:W-:Y:S01]  /*7940*/  IMAD.U32 R3, RZ, RZ, UR49 ;  /* 0x00000031ff037e24 */ /* 0x000fe2000f8e00ff */
[C---:B------:R-:W-:Y:S01]  /*7950*/  LEA R16, P0, R2.reuse, R16, 0x1 ;  /* 0x0000001002107211 */ /* 0x040fe200078008ff */
[----:B----45:R-:W-:Y:S02]  /*7960*/  IMAD.MOV.U32 R18, RZ, RZ, -0x1 ;  /* 0xffffffffff127424 */ /* 0x030fe400078e00ff */
[----:B------:R-:W-:Y:S01]  /*7970*/  IMAD.MOV.U32 R19, RZ, RZ, -0x1 ;  /* 0xffffffffff137424 */ /* 0x000fe200078e00ff */
[----:B------:R-:W-:Y:S01]  /*7980*/  LEA.HI.X R17, R2, R17, R0, 0x1, P0 ;  /* 0x0000001102117211 */ /* 0x000fe200000f0c00 */
[----:B------:R-:W-:Y:S01]  /*7990*/  IMAD.MOV.U32 R2, RZ, RZ, -0x1 ;  /* 0xffffffffff027424 */ /* 0x000fe200078e00ff */
[----:B------:R-:W-:-:S02]  /*79a0*/  ISETP.GE.U32.AND P0, PT, R16, UR4, PT ;  /* 0x0000000410007c0c */ /* 0x000fc4000bf06070 */
[----:B------:R-:W-:Y:S02]  /*79b0*/  PRMT R0, RZ, 0x7610, R0 ;  /* 0x00007610ff007816 */ /* 0x000fe40000000000 */
[----:B------:R-:W-:-:S13]  /*79c0*/  ISETP.GE.U32.AND.EX P0, PT, R17, UR5, PT, P0 ;  /* 0x0000000511007c0c */ /* 0x000fda000bf06100 */
[----:B-1----:R-:W-:Y:S05]  /*79d0*/  @P0 BRA `(.L_x_195) ;  /* 0x00000004008c0947 */ /* 0x002fea0003800000 */
[----:B------:R-:W1:Y:S01]  /*79e0*/  S2UR UR7, SR_CTAID.X ;  /* 0x00000000000779c3 */ /* 0x000e620000002500 */
[----:B------:R-:W-:Y:S01]  /*79f0*/  ULDC.64 UR4, c[0x0][0x628] ;  /* 0x00018a0000047ab9 */ /* 0x000fe20000000a00 */
[----:B------:R-:W-:Y:S01]  /*7a00*/  ULDC UR6, c[0x0][0x150] ;  /* 0x0000540000067ab9 */ /* 0x000fe20000000800 */
[----:B------:R-:W-:Y:S01]  /*7a10*/  ISETP.NE.U32.AND P0, PT, RZ, UR4, PT ;  /* 0x00000004ff007c0c */ /* 0x000fe2000bf05070 */
[----:B------:R-:W-:Y:S01]  /*7a20*/  ULDC UR15, c[0x0][0x630] ;  /* 0x00018c00000f7ab9 */ /* 0x000fe20000000800 */
[C---:B------:R-:W-:Y:S01]  /*7a30*/  R2UR UR16, R16.reuse ;  /* 0x00000000101072ca */ /* 0x040fe200000e0000 */
[----:B------:R-:W-:Y:S01]  /*7a40*/  ULDC UR18, c[0x0][0x154] ;  /* 0x0000550000127ab9 */ /* 0x000fe20000000800 */
[----:B------:R-:W-:Y:S01]  /*7a50*/  ISETP.NE.AND.EX P0, PT, RZ, UR5, PT, P0 ;  /* 0x00000005ff007c0c */ /* 0x000fe2000bf05300 */
[----:B------:R-:W2:Y:S01]  /*7a60*/  S2UR UR19, SR_CTAID.Y ;  /* 0x00000000001379c3 */ /* 0x000ea20000002600 */
[----:B------:R-:W-:Y:S02]  /*7a70*/  R2UR UR17, R17 ;  /* 0x00000000111172ca */ /* 0x000fe400000e0000 */
[----:B------:R-:W-:-:S02]  /*7a80*/  R2UR UR12, R16 ;  /* 0x00000000100c72ca */ /* 0x000fc400000e0000 */
[----:B------:R-:W-:Y:S02]  /*7a90*/  R2UR UR13, R17 ;  /* 0x00000000110d72ca */ /* 0x000fe400000e0000 */
[----:B-1----:R-:W-:-:S05]  /*7aa0*/  I2FP.F32.U32 R0, UR7 ;  /* 0x0000000700007c45 */ /* 0x002fca0008201000 */
[----:B------:R-:W-:-:S04]  /*7ab0*/  FMUL R0, R0, UR6 ;  /* 0x0000000600007c20 */ /* 0x000fc80008400000 */
[----:B------:R1:W3:Y:S01]  /*7ac0*/  F2I.U32.TRUNC.NTZ R2, R0 ;  /* 0x0000000000027305 */ /* 0x0002e2000020f000 */
[----:B--2---:R-:W-:Y:S05]  /*7ad0*/  @!P0 BRA `(.L_x_196) ;  /* 0x0000000000308947 */ /* 0x004fea0003800000 */
        /* <DEDUP_REMOVED lines=12> */
.L_x_196:
[----:B------:R-:W-:Y:S01]  /*7ba0*/  USHF.R.U64 UR6, UR12, UR15, UR13 ;  /* 0x0000000f0c067299 */ /* 0x000fe2000800120d */
[----:B-1----:R-:W-:Y:S01]  /*7bb0*/  I2FP.F32.U32 R0, UR19 ;  /* 0x0000001300007c45 */ /* 0x002fe20008201000 */
[----:B------:R-:W-:Y:S01]  /*7bc0*/  USHF.R.U32.HI UR4, URZ, UR15, UR13 ;  /* 0x0000000f3f047299 */ /* 0x000fe2000801160d */
[----:B---3--:R-:W-:Y:S01]  /*7bd0*/  R2UR UR14, R2 ;  /* 0x00000000020e72ca */ /* 0x008fe200000e0000 */
[----:B------:R-:W-:Y:S02]  /*7be0*/  UIADD3 UR9, UP0, URZ, -UR6, URZ ;  /* 0x800000063f097290 */ /* 0x000fe4000ff1e03f */
[----:B------:R-:W-:Y:S01]  /*7bf0*/  FMUL R0, R0, UR18 ;  /* 0x0000001200007c20 */ /* 0x000fe20008400000 */
[----:B------:R-:W-:Y:S01]  /*7c00*/  ULDC.64 UR12, c[0x0][0x620] ;  /* 0x00018800000c7ab9 */ /* 0x000fe20000000a00 */
[----:B------:R-:W-:Y:S01]  /*7c10*/  UIADD3.X UR4, URZ, ~UR4, URZ, UP0, !UPT ;  /* 0x800000043f047290 */ /* 0x000fe200087fe43f */
[----:B------:R-:W-:Y:S01]  /*7c20*/  UMOV UR10, UR16 ;  /* 0x00000010000a7c82 */ /* 0x000fe20008000000 */
[----:B------:R-:W-:-:S02]  /*7c30*/  UMOV UR11, UR17 ;  /* 0x00000011000b7c82 */ /* 0x000fc40008000000 */
[----:B------:R-:W1:Y:S01]  /*7c40*/  F2I.U32.TRUNC.NTZ R0, R0 ;  /* 0x0000000000007305 */ /* 0x000e62000020f000 */
[----:B------:R-:W-:Y:S02]  /*7c50*/  UIMAD UR4, UR4, UR12, URZ ;  /* 0x0000000c040472a4 */ /* 0x000fe4000f8e023f */
[----:B------:R-:W-:Y:S02]  /*7c60*/  UIMAD.WIDE.U32 UR10, UR9, UR12, UR10 ;  /* 0x0000000c090a72a5 */ /* 0x000fe4000f8e000a */
[----:B------:R-:W-:Y:S01]  /*7c70*/  UIMAD UR9, UR9, UR13, UR4 ;  /* 0x0000000d090972a4 */ /* 0x000fe2000f8e0204 */
[----:B------:R-:W-:Y:S01]  /*7c80*/  ULDC UR22, c[0x0][0x658] ;  /* 0x0001960000167ab9 */ /* 0x000fe20000000800 */
[----:B------:R-:W-:Y:S02]  /*7c90*/  UMOV UR12, 0xffffffff ;  /* 0xffffffff000c7882 */ /* 0x000fe40000000000 */
[----:B------:R-:W-:Y:S01]  /*7ca0*/  UIADD3 UR11, UR11, UR9, URZ ;  /* 0x000000090b0b7290 */ /* 0x000fe2000fffe03f */
[----:B------:R-:W-:Y:S01]  /*7cb0*/  ULDC UR13, c[0x0][0x618] ;  /* 0x00018600000d7ab9 */ /* 0x000fe20000000800 */
[----:B------:R-:W-:Y:S01]  /*7cc0*/  ULDC.64 UR4, c[0x0][0x640] ;  /* 0x0001900000047ab9 */ /* 0x000fe20000000a00 */
[----:B------:R-:W-:Y:S01]  /*7cd0*/  USHF.L.U32 UR18, UR12, UR22, URZ ;  /* 0x000000160c127299 */ /* 0x000fe2000800063f */
[----:B------:R-:W-:Y:S01]  /*7ce0*/  ISETP.NE.U32.AND P0, PT, RZ, UR4, PT ;  /* 0x00000004ff007c0c */ /* 0x000fe2000bf05070 */
[----:B------:R-:W-:Y:S01]  /*7cf0*/  USHF.R.U64 UR12, UR10, UR13, UR11 ;  /* 0x0000000d0a0c7299 */ /* 0x000fe2000800120b */
[----:B-1----:R-:W-:Y:S01]  /*7d00*/  R2UR UR16, R0 ;  /* 0x00000000001072ca */ /* 0x002fe200000e0000 */
[----:B------:R-:W-:Y:S01]  /*7d10*/  USHF.R.U32.HI UR10, URZ, UR13, UR11 ;  /* 0x0000000d3f0a7299 */ /* 0x000fe2000801160b */
[----:B------:R-:W-:Y:S01]  /*7d20*/  ISETP.NE.AND.EX P0, PT, RZ, UR5, PT, P0 ;  /* 0x00000005ff007c0c */ /* 0x000fe2000bf05300 */
[----:B------:R-:W-:Y:S01]  /*7d30*/  ULDC UR17, c[0x0][0x608] ;  /* 0x0001820000117ab9 */ /* 0x000fe20000000800 */
[----:B------:R-:W-:-:S02]  /*7d40*/  ULOP3.LUT UR23, URZ, UR18, URZ, 0x33, !UPT ;  /* 0x000000123f177292 */ /* 0x000fc4000f8e333f */
[----:B------:R-:W-:Y:S02]  /*7d50*/  USHF.R.U64 UR18, UR12, UR17, UR10 ;  /* 0x000000110c127299 */ /* 0x000fe4000800120a */
[----:B------:R-:W-:Y:S01]  /*7d60*/  USHF.R.U32.HI UR10, URZ, UR17, UR10 ;  /* 0x000000113f0a7299 */ /* 0x000fe2000801160a */
[----:B------:R-:W-:Y:S01]  /*7d70*/  UMOV UR20, 0x1 ;  /* 0x0000000100147882 */ /* 0x000fe20000000000 */
[----:B------:R-:W-:Y:S02]  /*7d80*/  UIADD3 UR14, -UR14, URZ, URZ ;  /* 0x0000003f0e0e7290 */ /* 0x000fe4000fffe13f */
[----:B------:R-:W-:Y:S02]  /*7d90*/  USHF.L.U32 UR13, UR20, UR22, URZ ;  /* 0x00000016140d7299 */ /* 0x000fe4000800063f */
[----:B------:R-:W-:Y:S01]  /*7da0*/  USHF.R.U64 UR20, UR18, UR22, UR10 ;  /* 0x0000001612147299 */ /* 0x000fe2000800120a */
[----:B------:R-:W-:Y:S01]  /*7db0*/  ULDC UR15, c[0x0][0x144] ;  /* 0x00005100000f7ab9 */ /* 0x000fe20000000800 */
[----:B------:R-:W-:Y:S01]  /*7dc0*/  ULDC UR8, c[0x0][0x600] ;  /* 0x0001800000087ab9 */ /* 0x000fe20000000800 */
[----:B------:R-:W-:-:S02]  /*7dd0*/  UIADD3 UR21, -UR16, URZ, URZ ;  /* 0x0000003f10157290 */ /* 0x000fc4000fffe13f */
[----:B------:R-:W-:Y:S02]  /*7de0*/  USHF.R.U32.HI UR17, URZ, UR22, UR10 ;  /* 0x000000163f117299 */ /* 0x000fe4000801160a */
[----:B------:R-:W-:Y:S02]  /*7df0*/  UIADD3 UR9, UR8, -0x1, URZ ;  /* 0xffffffff08097890 */ /* 0x000fe4000fffe03f */
[----:B------:R-:W-:Y:S01]  /*7e00*/  UIMAD UR22, UR15, UR14, UR7 ;  /* 0x0000000e0f1672a4 */ /* 0x000fe2000f8e0207 */
[----:B------:R-:W-:Y:S01]  /*7e10*/  ULDC UR26, c[0x0][0x148] ;  /* 0x00005200001a7ab9 */ /* 0x000fe20000000800 */
[----:B------:R-:W-:Y:S01]  /*7e20*/  ULDC UR24, c[0x0][0x648] ;  /* 0x0001920000187ab9 */ /* 0x000fe20000000800 */
[----:B------:R-:W-:Y:S01]  /*7e30*/  ULDC UR25, c[0x0][0x638] ;  /* 0x00018e0000197ab9 */ /* 0x000fe20000000800 */
        /* <DEDUP_REMOVED lines=12> */
.L_x_197:
[----:B------:R-:W-:Y:S01]  /*7f00*/  UISETP.NE.AND UP0, UPT, UR38, URZ, UPT ;  /* 0x0000003f2600728c */ /* 0x000fe2000bf05270 */
[----:B------:R-:W-:Y:S01]  /*7f10*/  IMAD.MOV.U32 R0, RZ, RZ, 0x1 ;  /* 0x00000001ff007424 */ /* 0x000fe200078e00ff */
[----:B------:R-:W-:Y:S01]  /*7f20*/  USHF.R.U64 UR4, UR16, UR24, UR17 ;  /* 0x0000001810047299 */ /* 0x000fe20008001211 */
[----:B------:R-:W-:Y:S01]  /*7f30*/  IMAD.U32 R19, RZ, RZ, UR6 ;  /* 0x00000006ff137e24 */ /* 0x000fe2000f8e00ff */
[----:B------:R-:W-:Y:S02]  /*7f40*/  ULOP3.LUT UR18, UR18, UR23, URZ, 0xc0, !UPT ;  /* 0x0000001712127292 */ /* 0x000fe4000f8ec03f */
[----:B------:R-:W-:Y:S02]  /*7f50*/  UIADD3 UR5, -UR4, URZ, URZ ;  /* 0x0000003f04057290 */ /* 0x000fe4000fffe13f */
[----:B------:R-:W-:Y:S02]  /*7f60*/  ULOP3.LUT UR9, UR12, UR9, URZ, 0xc0, !UPT ;  /* 0x000000090c097292 */ /* 0x000fe4000f8ec03f */
[----:B------:R-:W-:-:S02]  /*7f70*/  UIMAD UR4, UR13, UR4, UR18 ;  /* 0x000000040d0472a4 */ /* 0x000fc4000f8e0212 */
[----:B------:R-:W-:Y:S02]  /*7f80*/  @UP0 UIMAD UR22, UR26, UR21, UR19 ;  /* 0x000000151a1602a4 */ /* 0x000fe4000f8e0213 */
[----:B------:R-:W-:Y:S01]  /*7f90*/  UIMAD UR5, UR5, UR25, UR20 ;  /* 0x00000019050572a4 */ /* 0x000fe2000f8e0214 */
[----:B------:R-:W-:Y:S02]  /*7fa0*/  ULDC UR7, c[0x0][0x610] ;  /* 0x0001840000077ab9 */ /* 0x000fe40000000800 */
[----:B------:R-:W-:Y:S02]  /*7fb0*/  UIMAD UR4, UR4, UR7, UR22 ;  /* 0x00000007040472a4 */ /* 0x000fe4000f8e0216 */
[----:B------:R-:W-:-:S04]  /*7fc0*/  UIMAD UR5, UR5, UR8, UR9 ;  /* 0x00000008050572a4 */ /* 0x000fc8000f8e0209 */
[----:B------:R-:W-:Y:S02]  /*7fd0*/  USEL UR7, UR5, UR4, !UP0 ;  /* 0x0000000405077287 */ /* 0x000fe4000c000000 */
[----:B------:R-:W-:-:S04]  /*7fe0*/  USEL UR4, UR4, UR5, !UP0 ;  /* 0x0000000504047287 */ /* 0x000fc8000c000000 */
[----:B------:R-:W-:Y:S02]  /*7ff0*/  IMAD.U32 R2, RZ, RZ, UR7 ;  /* 0x00000007ff027e24 */ /* 0x000fe4000f8e00ff */
[----:B------:R-:W-:-:S07]  /*8000*/  IMAD.U32 R18, RZ, RZ, UR4 ;  /* 0x00000004ff127e24 */ /* 0x000fce000f8e00ff */
.L_x_195:
[----:B------:R-:W-:Y:S02]  /*8010*/  LOP3.LUT P0, RZ, R0, 0xff, RZ, 0xc0, !PT ;  /* 0x000000ff00ff7812 */ /* 0x000fe4000780c0ff */
[----:B------:R-:W-:-:S11]  /*8020*/  LOP3.LUT R118, R118, 0x1, RZ, 0x3c, !PT ;  /* 0x0000000176767812 */ /* 0x000fd600078e3cff */
[----:B------:R-:W-:Y:S05]  /*8030*/  @P0 BRA `(.L_x_198) ;  /* 0xffffff9800400947 */ /* 0x000fea000383ffff */
[----:B------:R-:W-:Y:S05]  /*8040*/  EXIT ;  /* 0x000000000000794d */ /* 0x000fea0003800000 */
.L_x_17:
[----:B------:R-:W-:-:S08]  /*8050*/  ISETP.NE.AND P0, PT, RZ, UR6, PT ;  /* 0x00000006ff007c0c */ /* 0x000fd0000bf05270 */
[----:B------:R-:W0:-:S00]  /*8060*/  USETMAXREG.DEALLOC.CTAPOOL 0x28 ;  /* 0x00000028000079c8 */ /* 0x000e0000080e0500 */
[----:B------:R-:W-:Y:S05]  /*8070*/  @P0 EXIT ;  /* 0x000000000000094d */ /* 0x000fea0003800000 */
[----:B0-----:R-:W-:Y:S01]  /*8080*/  LOP3.LUT P0, RZ, R0, 0xff, RZ, 0xc0, !PT ;  /* 0x000000ff00ff7812 */ /* 0x001fe2000780c0ff */
[----:B------:R-:W-:Y:S02]  /*8090*/  IMAD.MOV.U32 R8, RZ, RZ, 0x1 ;  /* 0x00000001ff087424 */ /* 0x000fe400078e00ff */
[----:B------:R-:W-:-:S10]  /*80a0*/  IMAD.MOV.U32 R0, RZ, RZ, RZ ;  /* 0x000000ffff007224 */ /* 0x000fd400078e00ff */
[----:B------:R-:W-:Y:S05]  /*80b0*/  @!P0 BRA `(.L_x_199) ;  /* 0x0000000c002c8947 */ /* 0x000fea0003800000 */
[----:B------:R-:W0:Y:S01]  /*80c0*/  S2R R11, SR_CgaCtaId ;  /* 0x00000000000b7919 */ /* 0x000e220000008800 */
[----:B------:R-:W-:Y:S01]  /*80d0*/  LOP3.LUT P0, RZ, R3, 0x1f, RZ, 0xc0, !PT ;  /* 0x0000001f03ff7812 */ /* 0x000fe2000780c0ff */
[----:B------:R-:W-:Y:S01]  /*80e0*/  ULDC UR5, c[0x0][0x658] ;  /* 0x0001960000057ab9 */ /* 0x000fe20000000800 */
[----:B------:R-:W-:Y:S01]  /*80f0*/  UMOV UR6, 0xffffffff ;  /* 0xffffffff00067882 */ /* 0x000fe20000000000 */
[----:B------:R-:W-:Y:S01]  /*8100*/  BSSY B0, `(.L_x_199) ;  /* 0x00000c6000007945 */ /* 0x000fe20003800000 */
[----:B------:R-:W-:Y:S01]  /*8110*/  USHF.L.U32 UR6, UR6, UR5, URZ ;  /* 0x0000000506067299 */ /* 0x000fe2000800063f */
[C---:B------:R-:W-:Y:S01]  /*8120*/  ISETP.NE.AND P3, PT, R4.reuse, RZ, PT ;  /* 0x000000ff0400720c */ /* 0x040fe20003f65270 */
[----:B------:R-:W-:Y:S01]  /*8130*/  IMAD.MOV.U32 R9, RZ, RZ, 0x1 ;  /* 0x00000001ff097424 */ /* 0x000fe200078e00ff */
[----:B------:R-:W-:Y:S01]  /*8140*/  ISETP.NE.OR P0, PT, R4, RZ, !P0 ;  /* 0x000000ff0400720c */ /* 0x000fe20004705670 */
[----:B------:R-:W-:Y:S01]  /*8150*/  IMAD.MOV.U32 R8, RZ, RZ, 0x1 ;  /* 0x00000001ff087424 */ /* 0x000fe200078e00ff */
[----:B------:R-:W-:Y:S01]  /*8160*/  ULDC UR4, c[0x0][0x600] ;  /* 0x0001800000047ab9 */ /* 0x000fe20000000800 */
[----:B------:R-:W-:Y:S01]  /*8170*/  IMAD.MOV.U32 R0, RZ, RZ, RZ ;  /* 0x000000ffff007224 */ /* 0x000fe200078e00ff */
[----:B------:R-:W-:Y:S01]  /*8180*/  UMOV UR7, 0x1 ;  /* 0x0000000100077882 */ /* 0x000fe20000000000 */
[----:B------:R-:W-:-:S02]  /*8190*/  UIADD3 UR19, UR39, 0x1, URZ ;  /* 0x0000000127137890 */ /* 0x000fc4000fffe03f */
[----:B------:R-:W-:Y:S02]  /*81a0*/  ULOP3.LUT UR22, UR36, 0x2, URZ, 0xfc, !UPT ;  /* 0x0000000224167892 */ /* 0x000fe4000f8efc3f */
[----:B------:R-:W-:Y:S02]  /*81b0*/  UIADD3 UR4, UR4, -0x1, URZ ;  /* 0xffffffff04047890 */ /* 0x000fe4000fffe03f */
[----:B------:R-:W-:Y:S02]  /*81c0*/  USHF.L.U32 UR5, UR7, UR5, URZ ;  /* 0x0000000507057299 */ /* 0x000fe4000800063f */
[----:B------:R-:W-:Y:S01]  /*81d0*/  ULOP3.LUT UR6, URZ, UR6, URZ, 0x33, !UPT ;  /* 0x000000063f067292 */ /* 0x000fe2000f8e333f */
[----:B------:R-:W-:Y:S01]  /*81e0*/  ULDC.64 UR20, c[0x0][0x198] ;  /* 0x0000660000147ab9 */ /* 0x000fe20000000a00 */
[----:B0-----:R-:W-:-:S10]  /*81f0*/  LOP3.LUT R11, R11, 0x1, RZ, 0xc0, !PT ;  /* 0x000000010b0b7812 */ /* 0x001fd400078ec0ff */
.L_x_211:
[----:B------:R-:W-:-:S03]  /*8200*/  UMOV UR7, 0xffffffff ;  /* 0xffffffff00077882 */ /* 0x000fc60000000000 */
[----:B------:R-:W-:Y:S05]  /*8210*/  BRA.DIV UR7, `(.L_x_200) ;  /* 0x00000016079c7947 */ /* 0x000fea000b800000 */
[----:B------:R-:W-:-:S13]  /*8220*/  ELECT P6, URZ, PT ;  /* 0x00000000003f782f */ /* 0x000fda00038c0000 */
.L_x_236:
[----:B------:R-:W0:Y:S01]  /*8230*/  LDC R3, c[0x0][0x28c] ;  /* 0x0000a300ff037b82 */ /* 0x000e220000000800 */
[----:B------:R-:W-:Y:S01]  /*8240*/  BSSY B1, `(.L_x_201) ;  /* 0x000003c000017945 */ /* 0x000fe20003800000 */
[----:B0-----:R-:W-:-:S13]  /*8250*/  ISETP.LT.OR P6, PT, R3, 0x1, !P6 ;  /* 0x000000010300780c */ /* 0x001fda00077c1670 */
[----:B------:R-:W-:Y:S05]  /*8260*/  @P6 BRA `(.L_x_202) ;  /* 0x0000000000e46947 */ /* 0x000fea0003800000 */
[----:B------:R-:W-:Y:S02]  /*8270*/  IMAD R3, R2, 0x2, R11 ;  /* 0x0000000202037824 */ /* 0x000fe400078e020b */
[----:B------:R-:W-:Y:S02]  /*8280*/  IMAD.SHL.U32 R18, R18, 0x40, RZ ;  /* 0x0000004012127824 */ /* 0x000fe400078e00ff */
[----:B------:R-:W-:Y:S02]  /*8290*/  IMAD.MOV.U32 R12, RZ, RZ, RZ ;  /* 0x000000ffff0c7224 */ /* 0x000fe400078e00ff */
[----:B------:R-:W-:Y:S02]  /*82a0*/  IMAD.U32 R13, RZ, RZ, UR19 ;  /* 0x00000013ff0d7e24 */ /* 0x000fe4000f8e00ff */
[----:B------:R-:W-:Y:S02]  /*82b0*/  IMAD.MOV.U32 R2, RZ, RZ, R8 ;  /* 0x000000ffff027224 */ /* 0x000fe400078e0008 */
[----:B------:R-:W-:-:S02]  /*82c0*/  IMAD.MOV.U32 R4, RZ, RZ, R0 ;  /* 0x000000ffff047224 */ /* 0x000fc400078e0000 */
[----:B------:R-:W-:-:S07]  /*82d0*/  IMAD R6, R3, 0x50, RZ ;  /* 0x0000005003067824 */ /* 0x000fce00078e02ff */
.L_x_206:
[----:B------:R-:W0:Y:S01]  /*82e0*/  S2R R10, SR_CgaCtaId ;  /* 0x00000000000a7919 */ /* 0x000e220000008800 */
[----:B------:R-:W-:Y:S01]  /*82f0*/  MOV R3, 0x400 ;  /* 0x0000040000037802 */ /* 0x000fe20000000f00 */
[----:B------:R-:W1:Y:S03]  /*8300*/  @!P3 LDC R5, c[0x0][0x500] ;  /* 0x00014000ff05bb82 */ /* 0x000e660000000800 */
[----:B0-----:R-:W-:Y:S02]  /*8310*/  LEA R7, R10, R3, 0x18 ;  /* 0x000000030a077211 */ /* 0x001fe400078ec0ff */
[----:B------:R-:W-:-:S03]  /*8320*/  SHF.L.U32 R3, R2, 0x1f, RZ ;  /* 0x0000001f02037819 */ /* 0x000fc600000006ff */
[----:B------:R-:W-:-:S04]  /*8330*/  IMAD R10, R4, 0x8, R7 ;  /* 0x00000008040a7824 */ /* 0x000fc800078e0207 */
[----:B------:R-:W0:Y:S02]  /*8340*/  SYNCS.PHASECHK.TRANS64.TRYWAIT P1, [R10+URZ+0x80], R3 ;  /* 0x000080030a0075a7 */ /* 0x000e24000802017f */
[----:B01----:R-:W-:Y:S05]  /*8350*/  @!P1 BRA `(.L_x_203) ;  /* 0x00000014006c9947 */ /* 0x003fea0003800000 */
.L_x_237:
[----:B------:R-:W-:Y:S01]  /*8360*/  UPRMT UR7, UR22, 0x9910, URZ ;  /* 0x0000991016077896 */ /* 0x000fe2000800003f */
[----:B------:R1:W-:Y:S03]  /*8370*/  @!P3 SYNCS.ARRIVE.TRANS64 RZ, [R10+URZ], R5 ;  /* 0x000000050affb9a7 */ /* 0x0003e6000800003f */
[----:B------:R-:W-:-:S06]  /*8380*/  UISETP.NE.AND UP0, UPT, UR7, 0x2, UPT ;  /* 0x000000020700788c */ /* 0x000fcc000bf05270 */
[----:B------:R-:W-:-:S13]  /*8390*/  PLOP3.LUT P1, PT, PT, PT, UP0, 0x80, 0x0 ;  /* 0x000000000000781c */ /* 0x000fda0003f2f008 */
[----:B-1----:R-:W-:Y:S05]  /*83a0*/  @P1 BRA `(.L_x_204) ;  /* 0x0000000000041947 */ /* 0x002fea0003800000 */
[----:B------:R-:W-:Y:S01]  /*83b0*/  BPT.TRAP 0x1 ;  /* 0x000000040000795c */ /* 0x000fe20000300000 */
.L_x_204:
[----:B------:R-:W-:Y:S05]  /*83c0*/  @P0 BRA `(.L_x_205) ;  /* 0x0000000000040947 */ /* 0x000fea0003800000 */
[----:B------:R-:W-:Y:S01]  /*83d0*/  BPT.TRAP 0x1 ;  /* 0x000000040000795c */ /* 0x000fe20000300000 */
.L_x_205:
[----:B0-----:R-:W-:Y:S01]  /*83e0*/  IMAD R3, R4, 0x2, R11 ;  /* 0x0000000204037824 */ /* 0x001fe200078e020b */
[----:B------:R-:W-:Y:S01]  /*83f0*/  R2UR UR9, R10 ;  /* 0x000000000a0972ca */ /* 0x000fe200000e0000 */
[--C-:B------:R-:W-:Y:S01]  /*8400*/  IMAD R5, R4, 0x1000, R7.reuse ;  /* 0x0000100004057824 */ /* 0x100fe200078e0207 */
[----:B------:R-:W-:Y:S01]  /*8410*/  UIADD3 UR14, UP0, UR20, 0xf0, URZ ;  /* 0x000000f0140e7890 */ /* 0x000fe2000ff1e03f */
[----:B------:R-:W-:Y:S01]  /*8420*/  IMAD R3, R3, 0xa00, RZ ;  /* 0x00000a0003037824 */ /* 0x000fe200078e02ff */
[----:B------:R-:W-:Y:S01]  /*8430*/  R2UR UR11, R18 ;  /* 0x00000000120b72ca */ /* 0x000fe200000e0000 */
[----:B------:R-:W-:Y:S01]  /*8440*/  VIADD R13, R13, 0xffffffff ;  /* 0xffffffff0d0d7836 */ /* 0x000fe20000000000 */
[----:B------:R-:W-:Y:S01]  /*8450*/  R2UR UR7, R5 ;  /* 0x00000000050772ca */ /* 0x000fe200000e0000 */
[----:B------:R-:W-:Y:S01]  /*8460*/  IMAD R3, R3, 0x2, R7 ;  /* 0x0000000203037824 */ /* 0x000fe200078e0207 */
[----:B------:R-:W-:Y:S01]  /*8470*/  R2UR UR10, R12 ;  /* 0x000000000c0a72ca */ /* 0x000fe200000e0000 */
[----:B------:R-:W-:Y:S01]  /*8480*/  UIADD3 UR24, UP1, UR20, 0x1f0, URZ ;  /* 0x000001f014187890 */ /* 0x000fe2000ff3e03f */
[----:B------:R-:W-:Y:S01]  /*8490*/  R2UR UR12, R19 ;  /* 0x00000000130c72ca */ /* 0x000fe200000e0000 */
[----:B------:R-:W-:Y:S01]  /*84a0*/  UIADD3.X UR15, URZ, UR21, URZ, UP0, !UPT ;  /* 0x000000153f0f7290 */ /* 0x000fe200087fe43f */
[----:B------:R-:W-:Y:S01]  /*84b0*/  R2UR UR8, R3 ;  /* 0x00000000030872ca */ /* 0x000fe200000e0000 */
[----:B------:R-:W-:Y:S01]  /*84c0*/  VIADD R4, R4, 0x1 ;  /* 0x0000000104047836 */ /* 0x000fe20000000000 */
[----:B------:R-:W-:Y:S01]  /*84d0*/  R2UR UR18, R6 ;  /* 0x00000000061272ca */ /* 0x000fe200000e0000 */
[----:B------:R-:W-:Y:S01]  /*84e0*/  UIADD3.X UR25, URZ, UR21, URZ, UP1, !UPT ;  /* 0x000000153f197290 */ /* 0x000fe20008ffe43f */
[----:B------:R-:W-:Y:S01]  /*84f0*/  ISETP.GT.AND P2, PT, R13, 0x1, PT ;  /* 0x000000010d00780c */ /* 0x000fe20003f44270 */
[----:B------:R-:W-:Y:S01]  /*8500*/  UMOV UR16, 0x0 ;  /* 0x0000000000107882 */ /* 0x000fe20000000000 */
[----:B------:R-:W-:Y:S01]  /*8510*/  UMOV UR17, 0x10000000 ;  /* 0x1000000000117882 */ /* 0x000fe20000000000 */
[----:B------:R-:W-:Y:S01]  /*8520*/  UIADD3 UR7, UR7, 0x200, URZ ;  /* 0x0000020007077890 */ /* 0x000fe2000fffe03f */
[----:B------:R-:W-:Y:S01]  /*8530*/  ISETP.NE.AND P1, PT, R4, 0x10, PT ;  /* 0x000000100400780c */ /* 0x000fe20003f25270 */
[----:B------:R-:W-:Y:S01]  /*8540*/  UMOV UR23, 0x30000 ;  /* 0x0003000000177882 */ /* 0x000fe20000000000 */
[----:B------:R-:W-:-:S02]  /*8550*/  VIADD R12, R12, 0x20 ;  /* 0x000000200c0c7836 */ /* 0x000fc40000000000 */
[----:B------:R-:W-:Y:S01]  /*8560*/  SEL R3, RZ, 0x1, P1 ;  /* 0x00000001ff037807 */ /* 0x000fe20000800000 */
[----:B------:R-:W-:Y:S01]  /*8570*/  UIADD3 UR13, UR8, 0x10200, URZ ;  /* 0x00010200080d7890 */ /* 0x000fe2000fffe03f */
[----:B------:R-:W-:Y:S02]  /*8580*/  SEL R4, R4, RZ, P1 ;  /* 0x000000ff04047207 */ /* 0x000fe40000800000 */
[----:B------:R-:W-:Y:S01]  /*8590*/  UMOV UR8, UR7 ;  /* 0x0000000700087c82 */ /* 0x000fe20008000000 */
[----:B------:R-:W-:Y:S01]  /*85a0*/  LOP3.LUT R2, R2, R3, RZ, 0x3c, !PT ;  /* 0x0000000302027212 */ /* 0x000fe200078e3cff */
[----:B------:R0:W-:Y:S02]  /*85b0*/  UTMALDG.3D [UR8], [UR14], desc[UR16] ;  /* 0x000010080e0075b4 */ /* 0x0001e40008011000 */
[----:B0-----:R-:W-:Y:S01]  /*85c0*/  UMOV UR8, UR13 ;  /* 0x0000000d00087c82 */ /* 0x001fe20008000000 */
[----:B------:R-:W-:Y:S02]  /*85d0*/  UMOV UR11, UR18 ;  /* 0x00000012000b7c82 */ /* 0x000fe40008000000 */
[----:B------:R0:W-:Y:S02]  /*85e0*/  UTMALDG.3D.MULTICAST [UR8], [UR24], UR23, desc[UR16] ;  /* 0x00001008180073b4 */ /* 0x0001e40008011817 */
[----:B0-----:R-:W-:Y:S05]  /*85f0*/  @P2 BRA `(.L_x_206) ;  /* 0xfffffffc00382947 */ /* 0x001fea000383ffff */
.L_x_202:
[----:B------:R-:W-:Y:S05]  /*8600*/  BSYNC B1 ;  /* 0x0000000000017941 */ /* 0x000fea0003800000 */
.L_x_201:
[----:B------:R-:W-:Y:S01]  /*8610*/  LOP3.LUT P4, RZ, R9, 0xff, RZ, 0xc0, !PT ;  /* 0x000000ff09ff7812 */ /* 0x000fe2000788c0ff */
[----:B------:R-:W-:Y:S01]  /*8620*/  VIADD R0, R0, UR39 ;  /* 0x0000002700007c36 */ /* 0x000fe20008000000 */
[----:B------:R-:W-:Y:S01]  /*8630*/  ULDC.64 UR8, c[0x0][0x650] ;  /* 0x0001940000087ab9 */ /* 0x000fe20000000a00 */
[----:B------:R-:W-:Y:S01]  /*8640*/  BSSY B1, `(.L_x_207) ;  /* 0x000006f000017945 */ /* 0x000fe20003800000 */
[----:B------:R-:W-:Y:S01]  /*8650*/  IMAD.MOV.U32 R18, RZ, RZ, -0x1 ;  /* 0xffffffffff127424 */ /* 0x000fe200078e00ff */
[----:B------:R-:W-:Y:S01]  /*8660*/  PRMT R9, RZ, 0x7610, R9 ;  /* 0x00007610ff097816 */ /* 0x000fe20000000009 */
[----:B------:R-:W-:Y:S01]  /*8670*/  IMAD.MOV.U32 R19, RZ, RZ, -0x1 ;  /* 0xffffffffff137424 */ /* 0x000fe200078e00ff */
[C---:B------:R-:W-:Y:S02]  /*8680*/  ISETP.GT.U32.AND P1, PT, R0.reuse, 0xf, PT ;  /* 0x0000000f0000780c */ /* 0x040fe40003f24070 */
[----:B------:R-:W-:Y:S02]  /*8690*/  SHF.R.U32.HI R2, RZ, 0x4, R0 ;  /* 0x00000004ff027819 */ /* 0x000fe40000011600 */
[----:B------:R-:W-:-:S02]  /*86a0*/  LOP3.LUT R0, R0, 0xf, RZ, 0xc0, !PT ;  /* 0x0000000f00007812 */ /* 0x000fc400078ec0ff */
[----:B------:R-:W0:Y:S01]  /*86b0*/  @P4 S2R R4, SR_CgaCtaId ;  /* 0x0000000000044919 */ /* 0x000e220000008800 */
[----:B------:R-:W-:Y:S02]  /*86c0*/  @P4 MOV R3, 0x400 ;  /* 0x0000040000034802 */ /* 0x000fe40000000f00 */
[----:B------:R-:W-:-:S04]  /*86d0*/  LOP3.LUT R2, R2, 0x1, RZ, 0xc0, !PT ;  /* 0x0000000102027812 */ /* 0x000fc800078ec0ff */
[----:B------:R-:W-:Y:S02]  /*86e0*/  ISETP.NE.U32.AND P2, PT, R2, 0x1, PT ;  /* 0x000000010200780c */ /* 0x000fe40003f45070 */
[----:B0-----:R-:W-:Y:S01]  /*86f0*/  @P4 LEA R3, R4, R3, 0x18 ;  /* 0x0000000304034211 */ /* 0x001fe200078ec0ff */
[----:B------:R-:W-:-:S03]  /*8700*/  IMAD.U32 R4, RZ, RZ, UR39 ;  /* 0x00000027ff047e24 */ /* 0x000fc6000f8e00ff */
[----:B------:R0:W-:Y:S01]  /*8710*/  @P4 SYNCS.ARRIVE.TRANS64.A1T0 RZ, [R3+URZ+0x138], RZ ;  /* 0x000138ff03ff49a7 */ /* 0x0001e2000810003f */
[----:B------:R-:W-:Y:S02]  /*8720*/  IADD3 R16, P4, R16, UR48, RZ ;  /* 0x0000003010107c10 */ /* 0x000fe4000ff9e0ff */
[----:B------:R-:W-:Y:S02]  /*8730*/  ISETP.LT.U32.AND P1, PT, R4, 0x10, P1 ;  /* 0x000000100400780c */ /* 0x000fe40000f21070 */
[----:B------:R-:W-:Y:S02]  /*8740*/  IADD3.X R17, R17, UR37, RZ, P4, !PT ;  /* 0x0000002511117c10 */ /* 0x000fe4000a7fe4ff */
[----:B------:R-:W-:Y:S02]  /*8750*/  ISETP.GE.U32.AND P4, PT, R16, UR8, PT ;  /* 0x0000000810007c0c */ /* 0x000fe4000bf86070 */
[----:B0-----:R-:W-:Y:S02]  /*8760*/  SEL R3, RZ, 0x1, !P1 ;  /* 0x00000001ff037807 */ /* 0x001fe40004800000 */
[----:B------:R-:W-:-:S02]  /*8770*/  ISETP.GE.U32.AND.EX P1, PT, R17, UR9, PT, P4 ;  /* 0x0000000911007c0c */ /* 0x000fc4000bf26140 */
[----:B------:R-:W-:-:S04]  /*8780*/  ISETP.GT.U32.AND P2, PT, R4, 0xf, !P2 ;  /* 0x0000000f0400780c */ /* 0x000fc80005744070 */
[----:B------:R-:W-:-:S04]  /*8790*/  SEL R2, RZ, 0x1, !P2 ;  /* 0x00000001ff027807 */ /* 0x000fc80005000000 */
[--C-:B------:R-:W-:Y:S01]  /*87a0*/  LOP3.LUT R8, R2, R8, R3.reuse, 0x96, !PT ;  /* 0x0000000802087212 */ /* 0x100fe200078e9603 */
[----:B------:R-:W-:Y:S01]  /*87b0*/  IMAD.MOV.U32 R2, RZ, RZ, -0x1 ;  /* 0xffffffffff027424 */ /* 0x000fe200078e00ff */
[----:B------:R-:W-:Y:S01]  /*87c0*/  PRMT R3, RZ, 0x7610, R3 ;  /* 0x00007610ff037816 */ /* 0x000fe20000000003 */
[----:B------:R-:W-:Y:S06]  /*87d0*/  @P1 BRA `(.L_x_208) ;  /* 0x0000000400541947 */ /* 0x000fec0003800000 */
[----:B------:R-:W0:Y:S01]  /*87e0*/  S2UR UR7, SR_CTAID.X ;  /* 0x00000000000779c3 */ /* 0x000e220000002500 */
[----:B------:R-:W-:Y:S01]  /*87f0*/  ULDC.64 UR8, c[0x0][0x628] ;  /* 0x00018a0000087ab9 */ /* 0x000fe20000000a00 */
[----:B------:R-:W-:Y:S01]  /*8800*/  ULDC UR10, c[0x0][0x150] ;  /* 0x00005400000a7ab9 */ /* 0x000fe20000000800 */
[----:B------:R-:W-:Y:S01]  /*8810*/  ISETP.NE.U32.AND P1, PT, RZ, UR8, PT ;  /* 0x00000008ff007c0c */ /* 0x000fe2000bf25070 */
[----:B------:R-:W-:Y:S01]  /*8820*/  ULDC UR11, c[0x0][0x630] ;  /* 0x00018c00000b7ab9 */ /* 0x000fe20000000800 */
[----:B------:R-:W-:Y:S01]  /*8830*/  ULDC UR13, c[0x0][0x154] ;  /* 0x00005500000d7ab9 */ /* 0x000fe20000000800 */
[----:B------:R-:W-:Y:S01]  /*8840*/  IMAD.MOV.U32 R2, RZ, RZ, R16 ;  /* 0x000000ffff027224 */ /* 0x000fe200078e0010 */
[----:B------:R-:W-:Y:S01]  /*8850*/  ISETP.NE.AND.EX P1, PT, RZ, UR9, PT, P1 ;  /* 0x00000009ff007c0c */ /* 0x000fe2000bf25310 */
[----:B------:R-:W1:Y:S01]  /*8860*/  S2UR UR12, SR_CTAID.Y ;  /* 0x00000000000c79c3 */ /* 0x000e620000002600 */
[----:B0-----:R-:W-:-:S05]  /*8870*/  I2FP.F32.U32 R3, UR7 ;  /* 0x0000000700037c45 */ /* 0x001fca0008201000 */
[----:B------:R-:W-:Y:S01]  /*8880*/  FMUL R10, R3, UR10 ;  /* 0x0000000a030a7c20 */ /* 0x000fe20008400000 */
[----:B------:R-:W-:-:S05]  /*8890*/  IMAD.MOV.U32 R3, RZ, RZ, R17 ;  /* 0x000000ffff037224 */ /* 0x000fca00078e0011 */
[----:B------:R-:W-:Y:S05]  /*88a0*/  @!P1 BRA `(.L_x_209) ;  /* 0x0000000000289947 */ /* 0x000fea0003800000 */
[----:B------:R-:W-:Y:S02]  /*88b0*/  ULDC UR10, c[0x0][0x634] ;  /* 0x00018d00000a7ab9 */ /* 0x000fe40000000800 */
[----:B------:R-:W-:-:S05]  /*88c0*/  IADD3 R7, P1, R16, UR10, RZ ;  /* 0x0000000a10077c10 */ /* 0x000fca000ff3e0ff */
[----:B------:R-:W-:-:S04]  /*88d0*/  IMAD.X R13, RZ, RZ, R17, P1 ;  /* 0x000000ffff0d7224 */ /* 0x000fc800008e0611 */
[----:B------:R-:W-:-:S04]  /*88e0*/  IMAD.WIDE.U32 R4, R13, UR8, RZ ;  /* 0x000000080d047c25 */ /* 0x000fc8000f8e00ff */
[----:B------:R-:W-:-:S04]  /*88f0*/  IMAD.WIDE.U32 R4, P1, R7, UR9, R4 ;  /* 0x0000000907047c25 */ /* 0x000fc8000f820004 */
[----:B------:R-:W-:-:S04]  /*8900*/  IMAD.WIDE.U32 R6, R7, UR8, RZ ;  /* 0x0000000807067c25 */ /* 0x000fc8000f8e00ff */
[----:B------:R-:W-:Y:S01]  /*8910*/  IMAD.X R3, RZ, RZ, RZ, P1 ;  /* 0x000000ffff037224 */ /* 0x000fe200008e06ff */
[----:B------:R-:W-:Y:S01]  /*8920*/  IADD3 RZ, P1, R7, R4, RZ ;  /* 0x0000000407ff7210 */ /* 0x000fe20007f3e0ff */
[----:B------:R-:W-:-:S04]  /*8930*/  IMAD.MOV.U32 R2, RZ, RZ, R5 ;  /* 0x000000ffff027224 */ /* 0x000fc800078e0005 */
[----:B------:R-:W-:-:S08]  /*8940*/  IMAD.WIDE.U32.X R2, R13, UR9, R2, P1 ;  /* 0x000000090d027c25 */ /* 0x000fd000088e0402 */
.L_x_209:
[--C-:B------:R-:W-:Y:S01]  /*8950*/  SHF.R.U64 R19, R2, UR11, R3.reuse ;  /* 0x0000000b02137c19 */ /* 0x100fe20008001203 */
[----:B------:R-:W0:Y:S01]  /*8960*/  F2I.U32.TRUNC.NTZ R10, R10 ;  /* 0x0000000a000a7305 */ /* 0x000e22000020f000 */
[----:B------:R-:W-:Y:S01]  /*8970*/  SHF.R.U32.HI R2, RZ, UR11, R3 ;  /* 0x0000000bff027c19 */ /* 0x000fe20008011603 */
[----:B------:R-:W-:Y:S01]  /*8980*/  ULDC.64 UR8, c[0x0][0x620] ;  /* 0x0001880000087ab9 */ /* 0x000fe20000000a00 */
[----:B------:R-:W-:Y:S01]  /*8990*/  IADD3 R5, P1, RZ, -R19, RZ ;  /* 0x80000013ff057210 */ /* 0x000fe20007f3e0ff */
[----:B------:R-:W-:Y:S01]  /*89a0*/  ULDC.64 UR14, c[0x0][0x640] ;  /* 0x00019000000e7ab9 */ /* 0x000fe20000000a00 */
[----:B-1----:R-:W-:Y:S01]  /*89b0*/  I2FP.F32.U32 R4, UR12 ;  /* 0x0000000c00047c45 */ /* 0x002fe20008201000 */
[----:B------:R-:W-:Y:S02]  /*89c0*/  ULDC UR11, c[0x0][0x658] ;  /* 0x00019600000b7ab9 */ /* 0x000fe40000000800 */
[----:B------:R-:W-:Y:S01]  /*89d0*/  IMAD.X R2, RZ, RZ, ~R2, P1 ;  /* 0x000000ffff027224 */ /* 0x000fe200008e0e02 */
[----:B------:R-:W-:Y:S01]  /*89e0*/  ISETP.NE.U32.AND P1, PT, RZ, UR14, PT ;  /* 0x0000000eff007c0c */ /* 0x000fe2000bf25070 */
[----:B------:R-:W-:Y:S01]  /*89f0*/  FMUL R6, R4, UR13 ;  /* 0x0000000d04067c20 */ /* 0x000fe20008400000 */
[----:B------:R-:W-:Y:S01]  /*8a00*/  ULDC UR13, c[0x0][0x648] ;  /* 0x00019200000d7ab9 */ /* 0x000fe20000000800 */
[----:B------:R-:W-:Y:S01]  /*8a10*/  IMAD R4, R2, UR8, RZ ;  /* 0x0000000802047c24 */ /* 0x000fe2000f8e02ff */
[----:B------:R-:W-:Y:S01]  /*8a20*/  ISETP.NE.AND.EX P1, PT, RZ, UR15, PT, P1 ;  /* 0x0000000fff007c0c */ /* 0x000fe2000bf25310 */
[C---:B------:R-:W-:Y:S01]  /*8a30*/  IMAD.WIDE.U32 R2, R5.reuse, UR8, R16 ;  /* 0x0000000805027c25 */ /* 0x040fe2000f8e0010 */
[----:B0-----:R-:W-:Y:S01]  /*8a40*/  R2UR UR8, R10 ;  /* 0x000000000a0872ca */ /* 0x001fe200000e0000 */
[----:B------:R-:W0:Y:S01]  /*8a50*/  F2I.U32.TRUNC.NTZ R6, R6 ;  /* 0x0000000600067305 */ /* 0x000e22000020f000 */
[----:B------:R-:W1:Y:S01]  /*8a60*/  LDC R10, c[0x0][0x610] ;  /* 0x00018400ff0a7b82 */ /* 0x000e620000000800 */
[----:B------:R-:W-:Y:S01]  /*8a70*/  IMAD R5, R5, UR9, R4 ;  /* 0x0000000905057c24 */ /* 0x000fe2000f8e0204 */
[----:B------:R-:W-:-:S03]  /*8a80*/  ULDC UR9, c[0x0][0x618] ;  /* 0x0001860000097ab9 */ /* 0x000fc60000000800 */
[----:B------:R-:W-:-:S05]  /*8a90*/  IMAD.IADD R3, R3, 0x1, R5 ;  /* 0x0000000103037824 */ /* 0x000fca00078e0205 */
[--C-:B------:R-:W-:Y:S02]  /*8aa0*/  SHF.R.U64 R12, R2, UR9, R3.reuse ;  /* 0x00000009020c7c19 */ /* 0x100fe40008001203 */
[----:B------:R-:W-:Y:S01]  /*8ab0*/  SHF.R.U32.HI R3, RZ, UR9, R3 ;  /* 0x00000009ff037c19 */ /* 0x000fe20008011603 */
[----:B------:R-:W-:Y:S01]  /*8ac0*/  ULDC UR9, c[0x0][0x608] ;  /* 0x0001820000097ab9 */ /* 0x000fe20000000800 */
[----:B0-----:R-:W-:Y:S02]  /*8ad0*/  R2UR UR10, R6 ;  /* 0x00000000060a72ca */ /* 0x001fe400000e0000 */
[--C-:B------:R-:W-:Y:S02]  /*8ae0*/  SHF.R.U64 R14, R12, UR9, R3.reuse ;  /* 0x000000090c0e7c19 */ /* 0x100fe40008001203 */
[----:B------:R-:W-:Y:S01]  /*8af0*/  SHF.R.U32.HI R3, RZ, UR9, R3 ;  /* 0x00000009ff037c19 */ /* 0x000fe20008011603 */
[----:B------:R-:W-:-:S03]  /*8b00*/  UIADD3 UR9, -UR8, URZ, URZ ;  /* 0x0000003f08097290 */ /* 0x000fc6000fffe13f */
[--C-:B------:R-:W-:Y:S01]  /*8b10*/  SHF.R.U64 R15, R14, UR11, R3.reuse ;  /* 0x0000000b0e0f7c19 */ /* 0x100fe20008001203 */
[----:B------:R-:W-:Y:S01]  /*8b20*/  ULDC UR8, c[0x0][0x144] ;  /* 0x0000510000087ab9 */ /* 0x000fe20000000800 */
[----:B------:R-:W-:-:S03]  /*8b30*/  SHF.R.U32.HI R3, RZ, UR11, R3 ;  /* 0x0000000bff037c19 */ /* 0x000fc60008011603 */
[----:B------:R-:W-:Y:S01]  /*8b40*/  IMAD.MOV.U32 R2, RZ, RZ, R15 ;  /* 0x000000ffff027224 */ /* 0x000fe200078e000f */
[----:B------:R-:W-:Y:S06]  /*8b50*/  @!P1 BRA `(.L_x_210) ;  /* 0x0000000000289947 */ /* 0x000fec0003800000 */
        /* <DEDUP_REMOVED lines=10> */
.L_x_210:
[----:B------:R-:W-:Y:S01]  /*8c00*/  UISETP.NE.AND UP0, UPT, UR38, URZ, UPT ;  /* 0x0000003f2600728c */ /* 0x000fe2000bf05270 */
[----:B------:R-:W-:Y:S01]  /*8c10*/  SHF.R.U64 R3, R2, UR13, R3 ;  /* 0x0000000d02037c19 */ /* 0x000fe20008001203 */
[----:B------:R-:W-:Y:S01]  /*8c20*/  UIADD3 UR10, -UR10, URZ, URZ ;  /* 0x0000003f0a0a7290 */ /* 0x000fe2000fffe13f */
[----:B------:R-:W-:Y:S01]  /*8c30*/  LOP3.LUT R2, R14, UR6, RZ, 0xc0, !PT ;  /* 0x000000060e027c12 */ /* 0x000fe2000f8ec0ff */
[----:B------:R-:W-:Y:S01]  /*8c40*/  UIMAD UR7, UR8, UR9, UR7 ;  /* 0x00000009080772a4 */ /* 0x000fe2000f8e0207 */
[----:B------:R-:W-:Y:S01]  /*8c50*/  LOP3.LUT R5, R12, UR4, RZ, 0xc0, !PT ;  /* 0x000000040c057c12 */ /* 0x000fe2000f8ec0ff */
[----:B------:R-:W-:Y:S01]  /*8c60*/  IMAD.MOV R4, RZ, RZ, -R3 ;  /* 0x000000ffff047224 */ /* 0x000fe200078e0a03 */
[----:B------:R-:W-:Y:S01]  /*8c70*/  ULDC UR8, c[0x0][0x148] ;  /* 0x0000520000087ab9 */ /* 0x000fe20000000800 */
[----:B------:R-:W-:Y:S01]  /*8c80*/  IMAD R3, R3, UR5, R2 ;  /* 0x0000000503037c24 */ /* 0x000fe2000f8e0202 */
[----:B------:R-:W-:Y:S02]  /*8c90*/  PLOP3.LUT P1, PT, PT, PT, UP0, 0x80, 0x0 ;  /* 0x000000000000781c */ /* 0x000fe40003f2f008 */
[----:B------:R-:W-:-:S03]  /*8ca0*/  @UP0 UIMAD UR7, UR8, UR10, UR12 ;  /* 0x0000000a080702a4 */ /* 0x000fc6000f8e020c */
[----:B------:R-:W-:Y:S02]  /*8cb0*/  ULDC UR8, c[0x0][0x638] ;  /* 0x00018e0000087ab9 */ /* 0x000fe40000000800 */
[----:B------:R-:W-:Y:S02]  /*8cc0*/  IMAD R2, R4, UR8, R15 ;  /* 0x0000000804027c24 */ /* 0x000fe4000f8e020f */
[----:B-1----:R-:W-:Y:S01]  /*8cd0*/  IMAD R10, R3, R10, UR7 ;  /* 0x00000007030a7e24 */ /* 0x002fe2000f8e020a */
[----:B------:R-:W-:Y:S01]  /*8ce0*/  ULDC UR7, c[0x0][0x600] ;  /* 0x0001800000077ab9 */ /* 0x000fe20000000800 */
[----:B------:R-:W-:Y:S02]  /*8cf0*/  IMAD.MOV.U32 R3, RZ, RZ, 0x1 ;  /* 0x00000001ff037424 */ /* 0x000fe400078e00ff */
[----:B------:R-:W-:-:S05]  /*8d00*/  IMAD R5, R2, UR7, R5 ;  /* 0x0000000702057c24 */ /* 0x000fca000f8e0205 */
[----:B------:R-:W-:Y:S02]  /*8d10*/  SEL R2, R5, R10, !P1 ;  /* 0x0000000a05027207 */ /* 0x000fe40004800000 */
[----:B------:R-:W-:-:S07]  /*8d20*/  SEL R18, R10, R5, !P1 ;  /* 0x000000050a127207 */ /* 0x000fce0004800000 */
.L_x_208:
[----:B------:R-:W-:Y:S05]  /*8d30*/  BSYNC B1 ;  /* 0x0000000000017941 */ /* 0x000fea0003800000 */
.L_x_207:
[----:B------:R-:W-:-:S13]  /*8d40*/  LOP3.LUT P1, RZ, R3, 0xff, RZ, 0xc0, !PT ;  /* 0x000000ff03ff7812 */ /* 0x000fda000782c0ff */
[----:B------:R-:W-:Y:S05]  /*8d50*/  @P1 BRA `(.L_x_211) ;  /* 0xfffffff400281947 */ /* 0x000fea000383ffff */
[----:B------:R-:W-:Y:S05]  /*8d60*/  BSYNC B0 ;  /* 0x0000000000007941 */ /* 0x000fea0003800000 */
.L_x_199:
[----:B------:R-:W-:-:S03]  /*8d70*/  UMOV UR7, 0xffffffff ;  /* 0xffffffff00077882 */ /* 0x000fc60000000000 */
[----:B------:R-:W-:Y:S05]  /*8d80*/  BRA.DIV UR7, `(.L_x_212) ;  /* 0x0000000a07f47947 */ /* 0x000fea000b800000 */
[----:B------:R-:W-:-:S13]  /*8d90*/  ELECT P6, URZ, PT ;  /* 0x00000000003f782f */ /* 0x000fda00038c0000 */
.L_x_240:
[----:B------:R-:W-:Y:S04]  /*8da0*/  BSSY B0, `(.L_x_213) ;  /* 0x0000098000007945 */ /* 0x000fe80003800000 */
[----:B------:R-:W-:Y:S05]  /*8db0*/  @!P6 BRA `(.L_x_214) ;  /* 0x000000080058e947 */ /* 0x000fea0003800000 */
[----:B------:R-:W-:-:S04]  /*8dc0*/  ULOP3.LUT UR7, UR36, 0x2, URZ, 0xfc, !UPT ;  /* 0x0000000224077892 */ /* 0x000fc8000f8efc3f */
[----:B------:R-:W-:-:S06]  /*8dd0*/  UISETP.NE.AND UP0, UPT, UR7, 0x3, UPT ;  /* 0x000000030700788c */ /* 0x000fcc000bf05270 */
[----:B------:R-:W-:-:S13]  /*8de0*/  PLOP3.LUT P0, PT, PT, PT, UP0, 0x80, 0x0 ;  /* 0x000000000000781c */ /* 0x000fda0003f0f008 */
[----:B------:R-:W-:Y:S05]  /*8df0*/  @!P0 BRA `(.L_x_215) ;  /* 0x0000000000048947 */ /* 0x000fea0003800000 */
[----:B------:R-:W-:Y:S01]  /*8e00*/  BPT.TRAP 0x1 ;  /* 0x000000040000795c */ /* 0x000fe20000300000 */
.L_x_215:
[----:B------:R-:W0:Y:S01]  /*8e10*/  S2R R3, SR_CgaCtaId ;  /* 0x0000000000037919 */ /* 0x000e220000008800 */
[----:B------:R-:W-:-:S04]  /*8e20*/  MOV R2, 0x400 ;  /* 0x0000040000027802 */ /* 0x000fc80000000f00 */
[----:B0-----:R-:W-:Y:S02]  /*8e30*/  LEA R3, R3, R2, 0x18 ;  /* 0x0000000203037211 */ /* 0x001fe400078ec0ff */
[----:B------:R-:W-:-:S03]  /*8e40*/  SHF.L.U32 R2, R8, 0x1f, RZ ;  /* 0x0000001f08027819 */ /* 0x000fc600000006ff */
[----:B------:R-:W-:-:S04]  /*8e50*/  VIADD R3, R3, 0x80 ;  /* 0x0000008003037836 */ /* 0x000fc80000000000 */
[C---:B------:R-:W-:Y:S02]  /*8e60*/  IMAD R7, R0.reuse, 0x8, R3 ;  /* 0x0000000800077824 */ /* 0x040fe400078e0203 */
[----:B------:R-:W-:Y:S02]  /*8e70*/  VIADD R0, R0, 0x1 ;  /* 0x0000000100007836 */ /* 0x000fe40000000000 */
[----:B------:R-:W0:Y:S03]  /*8e80*/  SYNCS.PHASECHK.TRANS64.TRYWAIT P0, [R7+URZ], R2 ;  /* 0x00000002070075a7 */ /* 0x000e26000800017f */
[----:B------:R-:W-:-:S04]  /*8e90*/  ISETP.NE.AND P1, PT, R0, 0x10, PT ;  /* 0x000000100000780c */ /* 0x000fc80003f25270 */
[----:B------:R-:W-:Y:S02]  /*8ea0*/  SEL R5, RZ, 0x1, P1 ;  /* 0x00000001ff057807 */ /* 0x000fe40000800000 */
[----:B------:R-:W-:Y:S02]  /*8eb0*/  SEL R0, R0, RZ, P1 ;  /* 0x000000ff00007207 */ /* 0x000fe40000800000 */
[----:B------:R-:W-:-:S03]  /*8ec0*/  LOP3.LUT R5, R8, R5, RZ, 0x3c, !PT ;  /* 0x0000000508057212 */ /* 0x000fc600078e3cff */
[----:B------:R-:W-:Y:S01]  /*8ed0*/  IMAD R9, R0, 0x8, R3 ;  /* 0x0000000800097824 */ /* 0x000fe200078e0203 */
[----:B------:R-:W-:Y:S01]  /*8ee0*/  SHF.L.U32 R4, R5, 0x1f, RZ ;  /* 0x0000001f05047819 */ /* 0x000fe200000006ff */
[----:B0-----:R-:W-:Y:S06]  /*8ef0*/  @!P0 BRA `(.L_x_216) ;  /* 0x0000000800b88947 */ /* 0x001fec0003800000 */
.L_x_241:
[----:B------:R-:W1:Y:S01]  /*8f00*/  SYNCS.PHASECHK.TRANS64.TRYWAIT P0, [R9+URZ], R4 ;  /* 0x00000004090075a7 */ /* 0x000e62000800017f */
[----:B------:R-:W-:-:S05]  /*8f10*/  VIADD R0, R0, 0x1 ;  /* 0x0000000100007836 */ /* 0x000fca0000000000 */
[----:B------:R-:W-:-:S04]  /*8f20*/  ISETP.NE.AND P1, PT, R0, 0x10, PT ;  /* 0x000000100000780c */ /* 0x000fc80003f25270 */
[----:B0-----:R-:W-:Y:S02]  /*8f30*/  SEL R2, RZ, 0x1, P1 ;  /* 0x00000001ff027807 */ /* 0x001fe40000800000 */
[----:B------:R-:W-:Y:S02]  /*8f40*/  SEL R0, R0, RZ, P1 ;  /* 0x000000ff00007207 */ /* 0x000fe40000800000 */
[----:B------:R-:W-:-:S03]  /*8f50*/  LOP3.LUT R7, R5, R2, RZ, 0x3c, !PT ;  /* 0x0000000205077212 */ /* 0x000fc600078e3cff */
[----:B------:R-:W-:Y:S01]  /*8f60*/  IMAD R6, R0, 0x8, R3 ;  /* 0x0000000800067824 */ /* 0x000fe200078e0203 */
[----:B------:R-:W-:Y:S01]  /*8f70*/  SHF.L.U32 R5, R7, 0x1f, RZ ;  /* 0x0000001f07057819 */ /* 0x000fe200000006ff */
[----:B-1----:R-:W-:Y:S06]  /*8f80*/  @!P0 BRA `(.L_x_217) ;  /* 0x0000000800a88947 */ /* 0x002fec0003800000 */
.L_x_242:
[----:B------:R-:W1:Y:S01]  /*8f90*/  SYNCS.PHASECHK.TRANS64.TRYWAIT P0, [R6+URZ], R5 ;  /* 0x00000005060075a7 */ /* 0x000e62000800017f */
[----:B------:R-:W-:-:S05]  /*8fa0*/  VIADD R0, R0, 0x1 ;  /* 0x0000000100007836 */ /* 0x000fca0000000000 */
[----:B------:R-:W-:-:S04]  /*8fb0*/  ISETP.NE.AND P1, PT, R0, 0x10, PT ;  /* 0x000000100000780c */ /* 0x000fc80003f25270 */
[----:B------:R-:W-:Y:S02]  /*8fc0*/  SEL R2, RZ, 0x1, P1 ;  /* 0x00000001ff027807 */ /* 0x000fe40000800000 */
[----:B------:R-:W-:Y:S02]  /*8fd0*/  SEL R0, R0, RZ, P1 ;  /* 0x000000ff00007207 */ /* 0x000fe40000800000 */
[----:B------:R-:W-:-:S03]  /*8fe0*/  LOP3.LUT R7, R7, R2, RZ, 0x3c, !PT ;  /* 0x0000000207077212 */ /* 0x000fc600078e3cff */
[----:B0-----:R-:W-:Y:S01]  /*8ff0*/  IMAD R9, R0, 0x8, R3 ;  /* 0x0000000800097824 */ /* 0x001fe200078e0203 */
[----:B------:R-:W-:Y:S01]  /*9000*/  SHF.L.U32 R4, R7, 0x1f, RZ ;  /* 0x0000001f07047819 */ /* 0x000fe200000006ff */
[----:B-1----:R-:W-:Y:S06]  /*9010*/  @!P0 BRA `(.L_x_218) ;  /* 0x0000000800988947 */ /* 0x002fec0003800000 */
.L_x_243:
        /* <DEDUP_REMOVED lines=9> */
.L_x_244:
        /* <DEDUP_REMOVED lines=9> */
.L_x_245:
        /* <DEDUP_REMOVED lines=9> */
.L_x_246:
        /* <DEDUP_REMOVED lines=9> */
.L_x_247:
        /* <DEDUP_REMOVED lines=9> */
.L_x_248:
        /* <DEDUP_REMOVED lines=9> */
.L_x_249:
        /* <DEDUP_REMOVED lines=9> */
.L_x_250:
        /* <DEDUP_REMOVED lines=9> */
.L_x_251:
        /* <DEDUP_REMOVED lines=9> */
.L_x_252:
        /* <DEDUP_REMOVED lines=9> */
.L_x_253:
        /* <DEDUP_REMOVED lines=9> */
.L_x_254:
[----:B------:R-:W1:Y:S01]  /*9650*/  SYNCS.PHASECHK.TRANS64.TRYWAIT P0, [R6+URZ], R5 ;  /* 0x00000005060075a7 */ /* 0x000e62000800017f */
[----:B------:R-:W-:-:S05]  /*9660*/  VIADD R0, R0, 0x1 ;  /* 0x0000000100007836 */ /* 0x000fca0000000000 */
[----:B------:R-:W-:-:S04]  /*9670*/  ISETP.NE.AND P1, PT, R0, 0x10, PT ;  /* 0x000000100000780c */ /* 0x000fc80003f25270 */
[----:B------:R-:W-:Y:S02]  /*9680*/  SEL R2, RZ, 0x1, P1 ;  /* 0x00000001ff027807 */ /* 0x000fe40000800000 */
[----:B------:R-:W-:Y:S02]  /*9690*/  SEL R0, R0, RZ, P1 ;  /* 0x000000ff00007207 */ /* 0x000fe40000800000 */
[----:B------:R-:W-:Y:S01]  /*96a0*/  LOP3.LUT R2, R7, R2, RZ, 0x3c, !PT ;  /* 0x0000000207027212 */ /* 0x000fe200078e3cff */
[----:B-1----:R-:W-:Y:S06]  /*96b0*/  @!P0 BRA `(.L_x_230) ;  /* 0x0000000400e08947 */ /* 0x002fec0003800000 */
.L_x_255:
[----:B------:R-:W-:Y:S01]  /*96c0*/  IMAD R3, R0, 0x8, R3 ;  /* 0x0000000800037824 */ /* 0x000fe200078e0203 */
[----:B------:R-:W-:-:S07]  /*96d0*/  SHF.L.U32 R0, R2, 0x1f, RZ ;  /* 0x0000001f02007819 */ /* 0x000fce00000006ff */
.L_x_231:
[----:B--2---:R2:W3:Y:S02]  /*96e0*/  SYNCS.PHASECHK.TRANS64.TRYWAIT P0, [R3+URZ], R0 ;  /* 0x00000000030075a7 */ /* 0x0044e4000800017f */
[----:B---3--:R-:W-:Y:S05]  /*96f0*/  @!P0 NANOSLEEP.SYNCS 0x989680 ;  /* 0x009896800000895d */ /* 0x008fea0003900000 */
[----:B------:R-:W3:Y:S02]  /*9700*/  @!P0 SYNCS.PHASECHK.TRANS64 P0, [R3+URZ], R0 ;  /* 0x00000000030085a7 */ /* 0x000ee4000800007f */
[----:B---3--:R-:W-:Y:S05]  /*9710*/  @!P0 BRA `(.L_x_231) ;  /* 0xfffffffc00f08947 */ /* 0x008fea000383ffff */
.L_x_214:
[----:B------:R-:W-:Y:S05]  /*9720*/  BSYNC B0 ;  /* 0x0000000000007941 */ /* 0x000fea0003800000 */
.L_x_213:
[----:B------:R-:W-:Y:S05]  /*9730*/  EXIT ;  /* 0x000000000000794d */ /* 0x000fea0003800000 */
.L_x_19:
[----:B0-----:R0:W1:Y:S02]  /*9740*/  SYNCS.PHASECHK.TRANS64.TRYWAIT P0, [R111+URZ], R0 ;  /* 0x000000006f0075a7 */ /* 0x001064000800017f */
[----:B-1----:R-:W-:Y:S05]  /*9750*/  @!P0 NANOSLEEP.SYNCS 0x989680 ;  /* 0x009896800000895d */ /* 0x002fea0003900000 */
[----:B------:R-:W1:Y:S02]  /*9760*/  @!P0 SYNCS.PHASECHK.TRANS64 P0, [R111+URZ], R0 ;  /* 0x000000006f0085a7 */ /* 0x000e64000800007f */
[----:B-1----:R-:W-:Y:S05]  /*9770*/  @!P0 BRA `(.L_x_19) ;  /* 0xfffffffc00f08947 */ /* 0x002fea000383ffff */
[----:B------:R-:W-:Y:S05]  /*9780*/  BRA `(.L_x_232) ;  /* 0xffffff8000807947 */ /* 0x000fea000383ffff */
.L_x_24:
[----:B-1----:R1:W2:Y:S02]  /*9790*/  SYNCS.PHASECHK.TRANS64.TRYWAIT P1, [R3+URZ], R0 ;  /* 0x00000000030075a7 */ /* 0x0022a4000802017f */
[----:B--2---:R-:W-:Y:S05]  /*97a0*/  @!P1 NANOSLEEP.SYNCS 0x989680 ;  /* 0x009896800000995d */ /* 0x004fea0003900000 */
[----:B------:R-:W2:Y:S02]  /*97b0*/  @!P1 SYNCS.PHASECHK.TRANS64 P1, [R3+URZ], R0 ;  /* 0x00000000030095a7 */ /* 0x000ea4000802007f */
[----:B--2---:R-:W-:Y:S05]  /*97c0*/  @!P1 BRA `(.L_x_24) ;  /* 0xfffffffc00f09947 */ /* 0x004fea000383ffff */
[----:B------:R-:W-:Y:S05]  /*97d0*/  BRA `(.L_x_23) ;  /* 0xffffff8000f07947 */ /* 0x000fea000383ffff */
.L_x_29:
[----:B-1----:R-:W-:-:S04]  /*97e0*/  IMAD.U32 R5, RZ, RZ, UR7 ;  /* 0x00000007ff057e24 */ /* 0x002fc8000f8e00ff */
[----:B------:R1:W2:Y:S03]  /*97f0*/  SYNCS.PHASECHK.TRANS64.TRYWAIT P1, [R5+URZ], R4 ;  /* 0x00000004050075a7 */ /* 0x0002a6000802017f */
[----:B--2---:R-:W-:Y:S05]  /*9800*/  @!P1 NANOSLEEP.SYNCS 0x989680 ;  /* 0x009896800000995d */ /* 0x004fea0003900000 */
[----:B------:R-:W2:Y:S02]  /*9810*/  @!P1 SYNCS.PHASECHK.TRANS64 P1, [R5+URZ], R4 ;  /* 0x00000004050095a7 */ /* 0x000ea4000802007f */
[----:B--2---:R-:W-:Y:S05]  /*9820*/  @!P1 BRA `(.L_x_29) ;  /* 0xfffffffc00ec9947 */ /* 0x004fea000383ffff */
[----:B------:R-:W-:Y:S05]  /*9830*/  BRA `(.L_x_28) ;  /* 0xffffff8800487947 */ /* 0x000fea000383ffff */
.L_x_35:
[----:B0-----:R0:W1:Y:S02]  /*9840*/  SYNCS.PHASECHK.TRANS64.TRYWAIT P0, [R111+URZ+0x10], R0 ;  /* 0x000010006f0075a7 */ /* 0x001064000800017f */
[----:B-1----:R-:W-:Y:S05]  /*9850*/  @!P0 NANOSLEEP.SYNCS 0x989680 ;  /* 0x009896800000895d */ /* 0x002fea0003900000 */
[----:B------:R-:W1:Y:S02]  /*9860*/  @!P0 SYNCS.PHASECHK.TRANS64 P0, [R111+URZ+0x10], R0 ;  /* 0x000010006f0085a7 */ /* 0x000e64000800007f */
[----:B-1----:R-:W-:Y:S05]  /*9870*/  @!P0 BRA `(.L_x_35) ;  /* 0xfffffffc00f08947 */ /* 0x002fea000383ffff */
[----:B------:R-:W-:Y:S05]  /*9880*/  BRA `(.L_x_233) ;  /* 0xffffff9000207947 */ /* 0x000fea000383ffff */
.L_x_200:
[----:B------:R-:W-:Y:S01]  /*9890*/  BSSY B1, `(.L_x_234) ;  /* 0x0000006000017945 */ /* 0x000fe20003800000 */
[----:B------:R-:W-:-:S07]  /*98a0*/  IMAD.MOV.U32 R15, RZ, RZ, -0x1 ;  /* 0xffffffffff0f7424 */ /* 0x000fce00078e00ff */
[----:B-----5:R-:W-:Y:S05]  /*98b0*/  WARPSYNC.COLLECTIVE R15, `(.L_x_235) ;  /* 0x000000000f0c7348 */ /* 0x020fea0003c00000 */
[----:B------:R-:W-:Y:S02]  /*98c0*/  ELECT P6, UR62, PT ;  /* 0x00000000003e782f */ /* 0x000fe400038c0000 */
[----:B------:R-:W-:Y:S01]  /*98d0*/  MOV R14, UR62 ;  /* 0x0000003e000e7c02 */ /* 0x000fe20008000f00 */
[----:B-----5:R-:W-:Y:S10]  /*98e0*/  ENDCOLLECTIVE ;  /* 0x000000000000791b */ /* 0x020ff40003800000 */
.L_x_235:
[----:B------:R-:W-:Y:S05]  /*98f0*/  BSYNC B1 ;  /* 0x0000000000017941 */ /* 0x000fea0003800000 */
.L_x_234:
[----:B------:R-:W-:Y:S05]  /*9900*/  BRA `(.L_x_236) ;  /* 0xffffffe800487947 */ /* 0x000fea000383ffff */
.L_x_203:
[----:B0-----:R0:W1:Y:S02]  /*9910*/  SYNCS.PHASECHK.TRANS64.TRYWAIT P1, [R10+URZ+0x80], R3 ;  /* 0x000080030a0075a7 */ /* 0x001064000802017f */
[----:B-1----:R-:W-:Y:S05]  /*9920*/  @!P1 NANOSLEEP.SYNCS 0x989680 ;  /* 0x009896800000995d */ /* 0x002fea0003900000 */
[----:B------:R-:W1:Y:S02]  /*9930*/  @!P1 SYNCS.PHASECHK.TRANS64 P1, [R10+URZ+0x80], R3 ;  /* 0x000080030a0095a7 */ /* 0x000e64000802007f */
[----:B-1----:R-:W-:Y:S05]  /*9940*/  @!P1 BRA `(.L_x_203) ;  /* 0xfffffffc00f09947 */ /* 0x002fea000383ffff */
[----:B------:R-:W-:Y:S05]  /*9950*/  BRA `(.L_x_237) ;  /* 0xffffffe800807947 */ /* 0x000fea000383ffff */
.L_x_212:
[----:B------:R-:W-:Y:S01]  /*9960*/  BSSY B0, `(.L_x_238) ;  /* 0x0000006000007945 */ /* 0x000fe20003800000 */
[----:B------:R-:W-:-:S07]  /*9970*/  IMAD.MOV.U32 R15, RZ, RZ, -0x1 ;  /* 0xffffffffff0f7424 */ /* 0x000fce00078e00ff */
[----:B-----5:R-:W-:Y:S05]  /*9980*/  WARPSYNC.COLLECTIVE R15, `(.L_x_239) ;  /* 0x000000000f0c7348 */ /* 0x020fea0003c00000 */
[----:B------:R-:W-:Y:S02]  /*9990*/  ELECT P6, UR62, PT ;  /* 0x00000000003e782f */ /* 0x000fe400038c0000 */
[----:B------:R-:W-:Y:S01]  /*99a0*/  MOV R14, UR62 ;  /* 0x0000003e000e7c02 */ /* 0x000fe20008000f00 */
[----:B-----5:R-:W-:Y:S10]  /*99b0*/  ENDCOLLECTIVE ;  /* 0x000000000000791b */ /* 0x020ff40003800000 */
.L_x_239:
[----:B------:R-:W-:Y:S05]  /*99c0*/  BSYNC B0 ;  /* 0x0000000000007941 */ /* 0x000fea0003800000 */
.L_x_238:
[----:B------:R-:W-:Y:S05]  /*99d0*/  BRA `(.L_x_240) ;  /* 0xfffffff000f07947 */ /* 0x000fea000383ffff */
.L_x_216:
[----:B0-----:R0:W1:Y:S02]  /*99e0*/  SYNCS.PHASECHK.TRANS64.TRYWAIT P0, [R7+URZ], R2 ;  /* 0x00000002070075a7 */ /* 0x001064000800017f */
[----:B-1----:R-:W-:Y:S05]  /*99f0*/  @!P0 NANOSLEEP.SYNCS 0x989680 ;  /* 0x009896800000895d */ /* 0x002fea0003900000 */
[----:B------:R-:W1:Y:S02]  /*9a00*/  @!P0 SYNCS.PHASECHK.TRANS64 P0, [R7+URZ], R2 ;  /* 0x00000002070085a7 */ /* 0x000e64000800007f */
[----:B-1----:R-:W-:Y:S05]  /*9a10*/  @!P0 BRA `(.L_x_216) ;  /* 0xfffffffc00f08947 */ /* 0x002fea000383ffff */
[----:B------:R-:W-:Y:S05]  /*9a20*/  BRA `(.L_x_241) ;  /* 0xfffffff400347947 */ /* 0x000fea000383ffff */
.L_x_217:
[----:B0-----:R0:W1:Y:S02]  /*9a30*/  SYNCS.PHASECHK.TRANS64.TRYWAIT P0, [R9+URZ], R4 ;  /* 0x00000004090075a7 */ /* 0x001064000800017f */
[----:B-1----:R-:W-:Y:S05]  /*9a40*/  @!P0 NANOSLEEP.SYNCS 0x989680 ;  /* 0x009896800000895d */ /* 0x002fea0003900000 */
[----:B------:R-:W1:Y:S02]  /*9a50*/  @!P0 SYNCS.PHASECHK.TRANS64 P0, [R9+URZ], R4 ;  /* 0x00000004090085a7 */ /* 0x000e64000800007f */
[----:B-1----:R-:W-:Y:S05]  /*9a60*/  @!P0 BRA `(.L_x_217) ;  /* 0xfffffffc00f08947 */ /* 0x002fea000383ffff */
[----:B------:R-:W-:Y:S05]  /*9a70*/  BRA `(.L_x_242) ;  /* 0xfffffff400447947 */ /* 0x000fea000383ffff */
.L_x_218:
[----:B0-----:R0:W1:Y:S02]  /*9a80*/  SYNCS.PHASECHK.TRANS64.TRYWAIT P0, [R6+URZ], R5 ;  /* 0x00000005060075a7 */ /* 0x001064000800017f */
[----:B-1----:R-:W-:Y:S05]  /*9a90*/  @!P0 NANOSLEEP.SYNCS 0x989680 ;  /* 0x009896800000895d */ /* 0x002fea0003900000 */
[----:B------:R-:W1:Y:S02]  /*9aa0*/  @!P0 SYNCS.PHASECHK.TRANS64 P0, [R6+URZ], R5 ;  /* 0x00000005060085a7 */ /* 0x000e64000800007f */
[----:B-1----:R-:W-:Y:S05]  /*9ab0*/  @!P0 BRA `(.L_x_218) ;  /* 0xfffffffc00f08947 */ /* 0x002fea000383ffff */
[----:B------:R-:W-:Y:S05]  /*9ac0*/  BRA `(.L_x_243) ;  /* 0xfffffff400547947 */ /* 0x000fea000383ffff */
.L_x_219:
[----:B0-----:R0:W1:Y:S02]  /*9ad0*/  SYNCS.PHASECHK.TRANS64.TRYWAIT P0, [R9+URZ], R4 ;  /* 0x00000004090075a7 */ /* 0x001064000800017f */
[----:B-1----:R-:W-:Y:S05]  /*9ae0*/  @!P0 NANOSLEEP.SYNCS 0x989680 ;  /* 0x009896800000895d */ /* 0x002fea0003900000 */
[----:B------:R-:W1:Y:S02]  /*9af0*/  @!P0 SYNCS.PHASECHK.TRANS64 P0, [R9+URZ], R4 ;  /* 0x00000004090085a7 */ /* 0x000e64000800007f */
[----:B-1----:R-:W-:Y:S05]  /*9b00*/  @!P0 BRA `(.L_x_219) ;  /* 0xfffffffc00f08947 */ /* 0x002fea000383ffff */
[----:B------:R-:W-:Y:S05]  /*9b10*/  BRA `(.L_x_244) ;  /* 0xfffffff400647947 */ /* 0x000fea000383ffff */
.L_x_220:
[----:B0-----:R0:W1:Y:S02]  /*9b20*/  SYNCS.PHASECHK.TRANS64.TRYWAIT P0, [R6+URZ], R5 ;  /* 0x00000005060075a7 */ /* 0x001064000800017f */
[----:B-1----:R-:W-:Y:S05]  /*9b30*/  @!P0 NANOSLEEP.SYNCS 0x989680 ;  /* 0x009896800000895d */ /* 0x002fea0003900000 */
[----:B------:R-:W1:Y:S02]  /*9b40*/  @!P0 SYNCS.PHASECHK.TRANS64 P0, [R6+URZ], R5 ;  /* 0x00000005060085a7 */ /* 0x000e64000800007f */
[----:B-1----:R-:W-:Y:S05]  /*9b50*/  @!P0 BRA `(.L_x_220) ;  /* 0xfffffffc00f08947 */ /* 0x002fea000383ffff */
[----:B------:R-:W-:Y:S05]  /*9b60*/  BRA `(.L_x_245) ;  /* 0xfffffff400747947 */ /* 0x000fea000383ffff */
.L_x_221:
[----:B0-----:R0:W1:Y:S02]  /*9b70*/  SYNCS.PHASECHK.TRANS64.TRYWAIT P0, [R9+URZ], R4 ;  /* 0x00000004090075a7 */ /* 0x001064000800017f */
[----:B-1----:R-:W-:Y:S05]  /*9b80*/  @!P0 NANOSLEEP.SYNCS 0x989680 ;  /* 0x009896800000895d */ /* 0x002fea0003900000 */
[----:B------:R-:W1:Y:S02]  /*9b90*/  @!P0 SYNCS.PHASECHK.TRANS64 P0, [R9+URZ], R4 ;  /* 0x00000004090085a7 */ /* 0x000e64000800007f */
[----:B-1----:R-:W-:Y:S05]  /*9ba0*/  @!P0 BRA `(.L_x_221) ;  /* 0xfffffffc00f08947 */ /* 0x002fea000383ffff */
[----:B------:R-:W-:Y:S05]  /*9bb0*/  BRA `(.L_x_246) ;  /* 0xfffffff400847947 */ /* 0x000fea000383ffff */
.L_x_222:
[----:B0-----:R0:W1:Y:S02]  /*9bc0*/  SYNCS.PHASECHK.TRANS64.TRYWAIT P0, [R6+URZ], R5 ;  /* 0x00000005060075a7 */ /* 0x001064000800017f */
[----:B-1----:R-:W-:Y:S05]  /*9bd0*/  @!P0 NANOSLEEP.SYNCS 0x989680 ;  /* 0x009896800000895d */ /* 0x002fea0003900000 */
[----:B------:R-:W1:Y:S02]  /*9be0*/  @!P0 SYNCS.PHASECHK.TRANS64 P0, [R6+URZ], R5 ;  /* 0x00000005060085a7 */ /* 0x000e64000800007f */
[----:B-1----:R-:W-:Y:S05]  /*9bf0*/  @!P0 BRA `(.L_x_222) ;  /* 0xfffffffc00f08947 */ /* 0x002fea000383ffff */
[----:B------:R-:W-:Y:S05]  /*9c00*/  BRA `(.L_x_247) ;  /* 0xfffffff400947947 */ /* 0x000fea000383ffff */
.L_x_223:
[----:B0-----:R0:W1:Y:S02]  /*9c10*/  SYNCS.PHASECHK.TRANS64.TRYWAIT P0, [R9+URZ], R4 ;  /* 0x00000004090075a7 */ /* 0x001064000800017f */
[----:B-1----:R-:W-:Y:S05]  /*9c20*/  @!P0 NANOSLEEP.SYNCS 0x989680 ;  /* 0x009896800000895d */ /* 0x002fea0003900000 */
[----:B------:R-:W1:Y:S02]  /*9c30*/  @!P0 SYNCS.PHASECHK.TRANS64 P0, [R9+URZ], R4 ;  /* 0x00000004090085a7 */ /* 0x000e64000800007f */
[----:B-1----:R-:W-:Y:S05]  /*9c40*/  @!P0 BRA `(.L_x_223) ;  /* 0xfffffffc00f08947 */ /* 0x002fea000383ffff */
[----:B------:R-:W-:Y:S05]  /*9c50*/  BRA `(.L_x_248) ;  /* 0xfffffff400a47947 */ /* 0x000fea000383ffff */
.L_x_224:
[----:B0-----:R0:W1:Y:S02]  /*9c60*/  SYNCS.PHASECHK.TRANS64.TRYWAIT P0, [R6+URZ], R5 ;  /* 0x00000005060075a7 */ /* 0x001064000800017f */
[----:B-1----:R-:W-:Y:S05]  /*9c70*/  @!P0 NANOSLEEP.SYNCS 0x989680 ;  /* 0x009896800000895d */ /* 0x002fea0003900000 */
[----:B------:R-:W1:Y:S02]  /*9c80*/  @!P0 SYNCS.PHASECHK.TRANS64 P0, [R6+URZ], R5 ;  /* 0x00000005060085a7 */ /* 0x000e64000800007f */
[----:B-1----:R-:W-:Y:S05]  /*9c90*/  @!P0 BRA `(.L_x_224) ;  /* 0xfffffffc00f08947 */ /* 0x002fea000383ffff */
[----:B------:R-:W-:Y:S05]  /*9ca0*/  BRA `(.L_x_249) ;  /* 0xfffffff400b47947 */ /* 0x000fea000383ffff */
.L_x_225:
[----:B0-----:R0:W1:Y:S02]  /*9cb0*/  SYNCS.PHASECHK.TRANS64.TRYWAIT P0, [R9+URZ], R4 ;  /* 0x00000004090075a7 */ /* 0x001064000800017f */
[----:B-1----:R-:W-:Y:S05]  /*9cc0*/  @!P0 NANOSLEEP.SYNCS 0x989680 ;  /* 0x009896800000895d */ /* 0x002fea0003900000 */
[----:B------:R-:W1:Y:S02]  /*9cd0*/  @!P0 SYNCS.PHASECHK.TRANS64 P0, [R9+URZ], R4 ;  /* 0x00000004090085a7 */ /* 0x000e64000800007f */
[----:B-1----:R-:W-:Y:S05]  /*9ce0*/  @!P0 BRA `(.L_x_225) ;  /* 0xfffffffc00f08947 */ /* 0x002fea000383ffff */
[----:B------:R-:W-:Y:S05]  /*9cf0*/  BRA `(.L_x_250) ;  /* 0xfffffff400c47947 */ /* 0x000fea000383ffff */
.L_x_226:
[----:B0-----:R0:W1:Y:S02]  /*9d00*/  SYNCS.PHASECHK.TRANS64.TRYWAIT P0, [R6+URZ], R5 ;  /* 0x00000005060075a7 */ /* 0x001064000800017f */
[----:B-1----:R-:W-:Y:S05]  /*9d10*/  @!P0 NANOSLEEP.SYNCS 0x989680 ;  /* 0x009896800000895d */ /* 0x002fea0003900000 */
[----:B------:R-:W1:Y:S02]  /*9d20*/  @!P0 SYNCS.PHASECHK.TRANS64 P0, [R6+URZ], R5 ;  /* 0x00000005060085a7 */ /* 0x000e64000800007f */
[----:B-1----:R-:W-:Y:S05]  /*9d30*/  @!P0 BRA `(.L_x_226) ;  /* 0xfffffffc00f08947 */ /* 0x002fea000383ffff */
[----:B------:R-:W-:Y:S05]  /*9d40*/  BRA `(.L_x_251) ;  /* 0xfffffff400d47947 */ /* 0x000fea000383ffff */
.L_x_227:
[----:B0-----:R0:W1:Y:S02]  /*9d50*/  SYNCS.PHASECHK.TRANS64.TRYWAIT P0, [R9+URZ], R4 ;  /* 0x00000004090075a7 */ /* 0x001064000800017f */
[----:B-1----:R-:W-:Y:S05]  /*9d60*/  @!P0 NANOSLEEP.SYNCS 0x989680 ;  /* 0x009896800000895d */ /* 0x002fea0003900000 */
[----:B------:R-:W1:Y:S02]  /*9d70*/  @!P0 SYNCS.PHASECHK.TRANS64 P0, [R9+URZ], R4 ;  /* 0x00000004090085a7 */ /* 0x000e64000800007f */
[----:B-1----:R-:W-:Y:S05]  /*9d80*/  @!P0 BRA `(.L_x_227) ;  /* 0xfffffffc00f08947 */ /* 0x002fea000383ffff */
[----:B------:R-:W-:Y:S05]  /*9d90*/  BRA `(.L_x_252) ;  /* 0xfffffff400e47947 */ /* 0x000fea000383ffff */
.L_x_228:
[----:B0-----:R0:W1:Y:S02]  /*9da0*/  SYNCS.PHASECHK.TRANS64.TRYWAIT P0, [R6+URZ], R5 ;  /* 0x00000005060075a7 */ /* 0x001064000800017f */
[----:B-1----:R-:W-:Y:S05]  /*9db0*/  @!P0 NANOSLEEP.SYNCS 0x989680 ;  /* 0x009896800000895d */ /* 0x002fea0003900000 */
[----:B------:R-:W1:Y:S02]  /*9dc0*/  @!P0 SYNCS.PHASECHK.TRANS64 P0, [R6+URZ], R5 ;  /* 0x00000005060085a7 */ /* 0x000e64000800007f */
[----:B-1----:R-:W-:Y:S05]  /*9dd0*/  @!P0 BRA `(.L_x_228) ;  /* 0xfffffffc00f08947 */ /* 0x002fea000383ffff */
[----:B------:R-:W-:Y:S05]  /*9de0*/  BRA `(.L_x_253) ;  /* 0xfffffff400f47947 */ /* 0x000fea000383ffff */
.L_x_229:
[----:B0-----:R0:W1:Y:S02]  /*9df0*/  SYNCS.PHASECHK.TRANS64.TRYWAIT P0, [R9+URZ], R4 ;  /* 0x00000004090075a7 */ /* 0x001064000800017f */
[----:B-1----:R-:W-:Y:S05]  /*9e00*/  @!P0 NANOSLEEP.SYNCS 0x989680 ;  /* 0x009896800000895d */ /* 0x002fea0003900000 */
[----:B------:R-:W1:Y:S02]  /*9e10*/  @!P0 SYNCS.PHASECHK.TRANS64 P0, [R9+URZ], R4 ;  /* 0x00000004090085a7 */ /* 0x000e64000800007f */
[----:B-1----:R-:W-:Y:S05]  /*9e20*/  @!P0 BRA `(.L_x_229) ;  /* 0xfffffffc00f08947 */ /* 0x002fea000383ffff */
[----:B------:R-:W-:Y:S05]  /*9e30*/  BRA `(.L_x_254) ;  /* 0xfffffff800047947 */ /* 0x000fea000383ffff */
.L_x_230:
[----:B-1----:R1:W2:Y:S02]  /*9e40*/  SYNCS.PHASECHK.TRANS64.TRYWAIT P0, [R6+URZ], R5 ;  /* 0x00000005060075a7 */ /* 0x0022a4000800017f */
[----:B--2---:R-:W-:Y:S05]  /*9e50*/  @!P0 NANOSLEEP.SYNCS 0x989680 ;  /* 0x009896800000895d */ /* 0x004fea0003900000 */
[----:B------:R-:W2:Y:S02]  /*9e60*/  @!P0 SYNCS.PHASECHK.TRANS64 P0, [R6+URZ], R5 ;  /* 0x00000005060085a7 */ /* 0x000ea4000800007f */
[----:B--2---:R-:W-:Y:S05]  /*9e70*/  @!P0 BRA `(.L_x_230) ;  /* 0xfffffffc00f08947 */ /* 0x004fea000383ffff */
[----:B------:R-:W-:Y:S05]  /*9e80*/  BRA `(.L_x_255) ;  /* 0xfffffff8000c7947 */ /* 0x000fea000383ffff */
.L_x_256:
[----:B------:R-:W-:-:S00]  /*9e90*/  BRA `(.L_x_256) ;  /* 0xfffffffc00fc7947 */ /* 0x000fc0000383ffff */
[----:B------:R-:W-:-:S00]  /*9ea0*/  NOP ;  /* 0x0000000000007918 */ /* 0x000fc00000000000 */
        /* <DEDUP_REMOVED lines=13> */
.L_x_257:


//--------------------- .nv.global.init           --------------------------
	.section	.nv.global.init,"aw",@progbits
.nv.global.init:
	.type		$str$22,@object
	.size		$str$22,($str$23 - $str$22)
$str$22:
        /*0000*/ 	.byte	0x6b, 0x5f, 0x74, 0x69, 0x6c, 0x65, 0x5f, 0x63, 0x6f, 0x75, 0x6e, 0x74, 0x20, 0x3e, 0x3d, 0x20
        /*0010*/ 	.byte	0x31, 0x00
	.type		$str$23,@object
	.size		$str$23,(__unnamed_1 - $str$23)
$str$23:
        /*0012*/ 	.byte	0x2f, 0x74, 0x6d, 0x70, 0x2f, 0x63, 0x75, 0x74, 0x6c, 0x61, 0x73, 0x73, 0x5f, 0x73, 0x77, 0x65
        /*0022*/ 	.byte	0x65, 0x70, 0x5f, 0x73, 0x72, 0x63, 0x2f, 0x69, 0x6e, 0x63, 0x6c, 0x75, 0x64, 0x65, 0x2f, 0x63
        /*0032*/ 	.byte	0x75, 0x74, 0x6c, 0x61, 0x73, 0x73, 0x2f, 0x67, 0x65, 0x6d, 0x6d, 0x2f, 0x63, 0x6f, 0x6c, 0x6c
        /*0042*/ 	.byte	0x65, 0x63, 0x74, 0x69, 0x76, 0x65, 0x2f, 0x73, 0x6d, 0x39, 0x30, 0x5f, 0x6d, 0x6d, 0x61, 0x5f
        /*0052*/ 	.byte	0x74, 0x6d, 0x61, 0x5f, 0x67, 0x6d, 0x6d, 0x61, 0x5f, 0x73, 0x73, 0x5f, 0x77, 0x61, 0x72, 0x70
        /*0062*/ 	.byte	0x73, 0x70, 0x65, 0x63, 0x69, 0x61, 0x6c, 0x69, 0x7a, 0x65, 0x64, 0x2e, 0x68, 0x70, 0x70, 0x00
	.type		__unnamed_1,@object
	.size		__unnamed_1,(.L_0 - __unnamed_1)
__unnamed_1:
        /*0072*/ 	.byte	0x76, 0x6f, 0x69, 0x64, 0x20, 0x63, 0x75, 0x74, 0x6c, 0x61, 0x73, 0x73, 0x3a, 0x3a, 0x67, 0x65
        /* <DEDUP_REMOVED lines=180> */
        /*0bc2*/ 	.byte	0x00
.L_0:


//--------------------- .nv.shared._ZN7cutlass13device_kernelINS_4gemm6kernel13GemmUniversalIN4cute5tupleIJiiiiEEENS1_10collective13CollectiveMmaINS1_34MainloopSm90TmaGmmaWarpSpecializedILi16ENS5_IJNS4_1CILi2EEENSA_ILi1EEESC_EEENS1_32KernelTmaWarpSpecializedPingpongEEENS5_IJNSA_ILi64EEENSA_ILi160EEENSA_ILi32EEEEEENS_6half_tENS5_IJlSC_lEEESK_SL_NS4_8TiledMMAINS4_8MMA_AtomIJNS4_4SM904GMMA25MMA_64x32x16_F32F16F16_SSILNSP_5MajorE0ELSR_0ELNSP_7ScaleInE1ELSS_1EEEEEENS4_6LayoutINS5_IJSC_SC_SC_EEENS5_IJNSA_ILi0EEESX_SX_EEEEENS5_IJNS4_10UnderscoreES10_S10_EEEEENS4_13SM90_TMA_LOADENS4_14ComposedLayoutINS4_7SwizzleILi2ELi4ELi3EEENS4_18smem_ptr_flag_bitsILi16EEENSV_INS5_IJNSA_ILi8EEESI_EEENS5_IJSI_SC_EEEEEEEvNS4_8identityENS4_23SM90_TMA_LOAD_MULTICASTES1D_vS1E_EENS_8epilogue10collective6detail29Sm90TmaWarpSpecializedAdapterINS1I_15DefaultEpilogueISK_SL_SL_NS1H_6thread17LinearCombinationISK_Li1EffLNS1M_9ScaleType4KindE0ELNS_15FloatRoundStyleE2ESK_EENS1_15EpilogueDefaultEEEEEvvEEEEvNT_6ParamsE --------------------------
	.section	.nv.shared._ZN7cutlass13device_kernelINS_4gemm6kernel13GemmUniversalIN4cute5tupleIJiiiiEEENS1_10collective13CollectiveMmaINS1_34MainloopSm90TmaGmmaWarpSpecializedILi16ENS5_IJNS4_1CILi2EEENSA_ILi1EEESC_EEENS1_32KernelTmaWarpSpecializedPingpongEEENS5_IJNSA_ILi64EEENSA_ILi160EEENSA_ILi32EEEEEENS_6half_tENS5_IJlSC_lEEESK_SL_NS4_8TiledMMAINS4_8MMA_AtomIJNS4_4SM904GMMA25MMA_64x32x16_F32F16F16_SSILNSP_5MajorE0ELSR_0ELNSP_7ScaleInE1ELSS_1EEEEEENS4_6LayoutINS5_IJSC_SC_SC_EEENS5_IJNSA_ILi0EEESX_SX_EEEEENS5_IJNS4_10UnderscoreES10_S10_EEEEENS4_13SM90_TMA_LOADENS4_14ComposedLayoutINS4_7SwizzleILi2ELi4ELi3EEENS4_18smem_ptr_flag_bitsILi16EEENSV_INS5_IJNSA_ILi8EEESI_EEENS5_IJSI_SC_EEEEEEEvNS4_8identityENS4_23SM90_TMA_LOAD_MULTICASTES1D_vS1E_EENS_8epilogue10collective6detail29Sm90TmaWarpSpecializedAdapterINS1I_15DefaultEpilogueISK_SL_SL_NS1H_6thread17LinearCombinationISK_Li1EffLNS1M_9ScaleType4KindE0ELNS_15FloatRoundStyleE2ESK_EENS1_15EpilogueDefaultEEEEEvvEEEEvNT_6ParamsE,"aw",@nobits
	.sectionflags	@""
	.align	16
	.zero		1024


//--------------------- .nv.shared.reserved.0     --------------------------
	.section	.nv.shared.reserved.0,"aw",@nobits
	.weak		__nv_reservedSMEM_offset_0_alias
	.size		__nv_reservedSMEM_offset_0_alias, 0, 0
	.other		__nv_reservedSMEM_offset_0_alias,@"STO_CUDA_RESERVED_SHARED STV_DEFAULT"
__nv_reservedSMEM_offset_0_alias:
	.zero		0


//--------------------- .nv.global                --------------------------
	.section	.nv.global,"aw",@nobits
.nv.global:
	.type		_ZN39_INTERNAL_43968735_4_k_cu_f9cd6ade_48094cute1_E,@object
	.size		_ZN39_INTERNAL_43968735_4_k_cu_f9cd6ade_48094cute1_E,(_ZN39_INTERNAL_43968735_4_k_cu_f9cd6ade_48094cuda3std3__45__cpo6cbeginE - _ZN39_INTERNAL_43968735_4_k_cu_f9cd6ade_48094cute1_E)
_ZN39_INTERNAL_43968735_4_k_cu_f9cd6ade_48094cute1_E:
	.zero		1
	.type		_ZN39_INTERNAL_43968735_4_k_cu_f9cd6ade_48094cuda3std3__45__cpo6cbeginE,@object
	.size		_ZN39_INTERNAL_43968735_4_k_cu_f9cd6ade_48094cuda3std3__45__cpo6cbeginE,(_ZN39_INTERNAL_43968735_4_k_cu_f9cd6ade_48094cuda3std3__48in_placeE - _ZN39_INTERNAL_43968735_4_k_cu_f9cd6ade_48094cuda3std3__45__cpo6cbeginE)
_ZN39_INTERNAL_43968735_4_k_cu_f9cd6ade_48094cuda3std3__45__cpo6cbeginE:
	.zero		1
	.type		_ZN39_INTERNAL_43968735_4_k_cu_f9cd6ade_48094cuda3std3__48in_placeE,@object
	.size		_ZN39_INTERNAL_43968735_4_k_cu_f9cd6ade_48094cuda3std3__48in_placeE,(_ZN39_INTERNAL_43968735_4_k_cu_f9cd6ade_48094cuda3std6ranges3__45__cpo9iter_moveE - _ZN39_INTERNAL_43968735_4_k_cu_f9cd6ade_48094cuda3std3__48in_placeE)
_ZN39_INTERNAL_43968735_4_k_cu_f9cd6ade_48094cuda3std3__48in_placeE:
	.zero		1
	.type		_ZN39_INTERNAL_43968735_4_k_cu_f9cd6ade_48094cuda3std6ranges3__45__cpo9iter_moveE,@object
	.size		_ZN39_INTERNAL_43968735_4_k_cu_f9cd6ade_48094cuda3std6ranges3__45__cpo9iter_moveE,(_ZN39_INTERNAL_43968735_4_k_cu_f9cd6ade_48094cuda3std3__45__cpo5beginE - _ZN39_INTERNAL_43968735_4_k_cu_f9cd6ade_48094cuda3std6ranges3__45__cpo9iter_moveE)
_ZN39_INTERNAL_43968735_4_k_cu_f9cd6ade_48094cuda3std6ranges3__45__cpo9iter_moveE:
	.zero		1
	.type		_ZN39_INTERNAL_43968735_4_k_cu_f9cd6ade_48094cuda3std3__45__cpo5beginE,@object
	.size		_ZN39_INTERNAL_43968735_4_k_cu_f9cd6ade_48094cuda3std3__45__cpo5beginE,(_ZN39_INTERNAL_43968735_4_k_cu_f9cd6ade_48094cuda3std3__441_GLOBAL__N__43968735_4_k_cu_f9cd6ade_48096ignoreE - _ZN39_INTERNAL_43968735_4_k_cu_f9cd6ade_48094cuda3std3__45__cpo5beginE)
_ZN39_INTERNAL_43968735_4_k_cu_f9cd6ade_48094cuda3std3__45__cpo5beginE:
	.zero		1
	.type		_ZN39_INTERNAL_43968735_4_k_cu_f9cd6ade_48094cuda3std3__441_GLOBAL__N__43968735_4_k_cu_f9cd6ade_48096ignoreE,@object
	.size		_ZN39_INTERNAL_43968735_4_k_cu_f9cd6ade_48094cuda3std3__441_GLOBAL__N__43968735_4_k_cu_f9cd6ade_48096ignoreE,(_ZN39_INTERNAL_43968735_4_k_cu_f9cd6ade_48094cute7productE - _ZN39_INTERNAL_43968735_4_k_cu_f9cd6ade_48094cuda3std3__441_GLOBAL__N__43968735_4_k_cu_f9cd6ade_48096ignoreE)
_ZN39_INTERNAL_43968735_4_k_cu_f9cd6ade_48094cuda3std3__441_GLOBAL__N__43968735_4_k_cu_f9cd6ade_48096ignoreE:
	.zero		1
	.type		_ZN39_INTERNAL_43968735_4_k_cu_f9cd6ade_48094cute7productE,@object
	.size		_ZN39_INTERNAL_43968735_4_k_cu_f9cd6ade_48094cute7productE,(_ZN39_INTERNAL_43968735_4_k_cu_f9cd6ade_48094cuda3std3__45__cpo3endE - _ZN39_INTERNAL_43968735_4_k_cu_f9cd6ade_48094cute7productE)
_ZN39_INTERNAL_43968735_4_k_cu_f9cd6ade_48094cute7productE:
	.zero		1
	.type		_ZN39_INTERNAL_43968735_4_k_cu_f9cd6ade_48094cuda3std3__45__cpo3endE,@object
	.size		_ZN39_INTERNAL_43968735_4_k_cu_f9cd6ade_48094cuda3std3__45__cpo3endE,(_ZN39_INTERNAL_43968735_4_k_cu_f9cd6ade_48094cuda3std3__419piecewise_constructE - _ZN39_INTERNAL_43968735_4_k_cu_f9cd6ade_48094cuda3std3__45__cpo3endE)
_ZN39_INTERNAL_43968735_4_k_cu_f9cd6ade_48094cuda3std3__45__cpo3endE:
	.zero		1
	.type		_ZN39_INTERNAL_43968735_4_k_cu_f9cd6ade_48094cuda3std3__419piecewise_constructE,@object
	.size		_ZN39_INTERNAL_43968735_4_k_cu_f9cd6ade_48094cuda3std3__419piecewise_constructE,(_ZN39_INTERNAL_43968735_4_k_cu_f9cd6ade_48094cuda3std3__45__cpo4cendE - _ZN39_INTERNAL_43968735_4_k_cu_f9cd6ade_48094cuda3std3__419piecewise_constructE)
_ZN39_INTERNAL_43968735_4_k_cu_f9cd6ade_48094cuda3std3__419piecewise_constructE:
	.zero		1
	.type		_ZN39_INTERNAL_43968735_4_k_cu_f9cd6ade_48094cuda3std3__45__cpo4cendE,@object
	.size		_ZN39_INTERNAL_43968735_4_k_cu_f9cd6ade_48094cuda3std3__45__cpo4cendE,(_ZN39_INTERNAL_43968735_4_k_cu_f9cd6ade_48094cuda3std6ranges3__45__cpo4swapE - _ZN39_INTERNAL_43968735_4_k_cu_f9cd6ade_48094cuda3std3__45__cpo4cendE)
_ZN39_INTERNAL_43968735_4_k_cu_f9cd6ade_48094cuda3std3__45__cpo4cendE:
	.zero		1
	.type		_ZN39_INTERNAL_43968735_4_k_cu_f9cd6ade_48094cuda3std6ranges3__45__cpo4swapE,@object
	.size		_ZN39_INTERNAL_43968735_4_k_cu_f9cd6ade_48094cuda3std6ranges3__45__cpo4swapE,(.L_8 - _ZN39_INTERNAL_43968735_4_k_cu_f9cd6ade_48094cuda3std6ranges3__45__cpo4swapE)
_ZN39_INTERNAL_43968735_4_k_cu_f9cd6ade_48094cuda3std6ranges3__45__cpo4swapE:
	.zero		1
.L_8:


//--------------------- .nv.constant0._ZN7cutlass13device_kernelINS_4gemm6kernel13GemmUniversalIN4cute5tupleIJiiiiEEENS1_10collective13CollectiveMmaINS1_34MainloopSm90TmaGmmaWarpSpecializedILi16ENS5_IJNS4_1CILi2EEENSA_ILi1EEESC_EEENS1_32KernelTmaWarpSpecializedPingpongEEENS5_IJNSA_ILi64EEENSA_ILi160EEENSA_ILi32EEEEEENS_6half_tENS5_IJlSC_lEEESK_SL_NS4_8TiledMMAINS4_8MMA_AtomIJNS4_4SM904GMMA25MMA_64x32x16_F32F16F16_SSILNSP_5MajorE0ELSR_0ELNSP_7ScaleInE1ELSS_1EEEEEENS4_6LayoutINS5_IJSC_SC_SC_EEENS5_IJNSA_ILi0EEESX_SX_EEEEENS5_IJNS4_10UnderscoreES10_S10_EEEEENS4_13SM90_TMA_LOADENS4_14ComposedLayoutINS4_7SwizzleILi2ELi4ELi3EEENS4_18smem_ptr_flag_bitsILi16EEENSV_INS5_IJNSA_ILi8EEESI_EEENS5_IJSI_SC_EEEEEEEvNS4_8identityENS4_23SM90_TMA_LOAD_MULTICASTES1D_vS1E_EENS_8epilogue10collective6detail29Sm90TmaWarpSpecializedAdapterINS1I_15DefaultEpilogueISK_SL_SL_NS1H_6thread17LinearCombinationISK_Li1EffLNS1M_9ScaleType4KindE0ELNS_15FloatRoundStyleE2ESK_EENS1_15EpilogueDefaultEEEEEvvEEEEvNT_6ParamsE --------------------------
	.section	.nv.constant0._ZN7cutlass13device_kernelINS_4gemm6kernel13GemmUniversalIN4cute5tupleIJiiiiEEENS1_10collective13CollectiveMmaINS1_34MainloopSm90TmaGmmaWarpSpecializedILi16ENS5_IJNS4_1CILi2EEENSA_ILi1EEESC_EEENS1_32KernelTmaWarpSpecializedPingpongEEENS5_IJNSA_ILi64EEENSA_ILi160EEENSA_ILi32EEEEEENS_6half_tENS5_IJlSC_lEEESK_SL_NS4_8TiledMMAINS4_8MMA_AtomIJNS4_4SM904GMMA25MMA_64x32x16_F32F16F16_SSILNSP_5MajorE0ELSR_0ELNSP_7ScaleInE1ELSS_1EEEEEENS4_6LayoutINS5_IJSC_SC_SC_EEENS5_IJNSA_ILi0EEESX_SX_EEEEENS5_IJNS4_10UnderscoreES10_S10_EEEEENS4_13SM90_TMA_LOADENS4_14ComposedLayoutINS4_7SwizzleILi2ELi4ELi3EEENS4_18smem_ptr_flag_bitsILi16EEENSV_INS5_IJNSA_ILi8EEESI_EEENS5_IJSI_SC_EEEEEEEvNS4_8identityENS4_23SM90_TMA_LOAD_MULTICASTES1D_vS1E_EENS_8epilogue10collective6detail29Sm90TmaWarpSpecializedAdapterINS1I_15DefaultEpilogueISK_SL_SL_NS1H_6thread17LinearCombinationISK_Li1EffLNS1M_9ScaleType4KindE0ELNS_15FloatRoundStyleE2ESK_EENS1_15EpilogueDefaultEEEEEvvEEEEvNT_6ParamsE,"a",@progbits
	.sectionflags	@""
	.align	4
.nv.constant0._ZN7cutlass13device_kernelINS_4gemm6kernel13GemmUniversalIN4cute5tupleIJiiiiEEENS1_10collective13CollectiveMmaINS1_34MainloopSm90TmaGmmaWarpSpecializedILi16ENS5_IJNS4_1CILi2EEENSA_ILi1EEESC_EEENS1_32KernelTmaWarpSpecializedPingpongEEENS5_IJNSA_ILi64EEENSA_ILi160EEENSA_ILi32EEEEEENS_6half_tENS5_IJlSC_lEEESK_SL_NS4_8TiledMMAINS4_8MMA_AtomIJNS4_4SM904GMMA25MMA_64x32x16_F32F16F16_SSILNSP_5MajorE0ELSR_0ELNSP_7ScaleInE1ELSS_1EEEEEENS4_6LayoutINS5_IJSC_SC_SC_EEENS5_IJNSA_ILi0EEESX_SX_EEEEENS5_IJNS4_10UnderscoreES10_S10_EEEEENS4_13SM90_TMA_LOADENS4_14ComposedLayoutINS4_7SwizzleILi2ELi4ELi3EEENS4_18smem_ptr_flag_bitsILi16EEENSV_INS5_IJNSA_ILi8EEESI_EEENS5_IJSI_SC_EEEEEEEvNS4_8identityENS4_23SM90_TMA_LOAD_MULTICASTES1D_vS1E_EENS_8epilogue10collective6detail29Sm90TmaWarpSpecializedAdapterINS1I_15DefaultEpilogueISK_SL_SL_NS1H_6thread17LinearCombinationISK_Li1EffLNS1M_9ScaleType4KindE0ELNS_15FloatRoundStyleE2ESK_EENS1_15EpilogueDefaultEEEEEvvEEEEvNT_6ParamsE:
	.zero		1664


//--------------------- SYMBOLS --------------------------

	.type		.nv.reservedSmem.offset0,@object
	.size		.nv.reservedSmem.offset0,0x4
	.type		__assertfail,@function
